//
// Generated by NVIDIA NVVM Compiler
//
// Compiler Build ID: CL-36424714
// Cuda compilation tools, release 13.0, V13.0.88
// Based on NVVM 20.0.0
//

.version 9.0
.target sm_100
.address_size 64

	// .globl	_Z11etfStraightPdS_S_S_S_S_S_ii

.visible .entry _Z11etfStraightPdS_S_S_S_S_S_ii(
	.param .u64 .ptr .align 1 _Z11etfStraightPdS_S_S_S_S_S_ii_param_0,
	.param .u64 .ptr .align 1 _Z11etfStraightPdS_S_S_S_S_S_ii_param_1,
	.param .u64 .ptr .align 1 _Z11etfStraightPdS_S_S_S_S_S_ii_param_2,
	.param .u64 .ptr .align 1 _Z11etfStraightPdS_S_S_S_S_S_ii_param_3,
	.param .u64 .ptr .align 1 _Z11etfStraightPdS_S_S_S_S_S_ii_param_4,
	.param .u64 .ptr .align 1 _Z11etfStraightPdS_S_S_S_S_S_ii_param_5,
	.param .u64 .ptr .align 1 _Z11etfStraightPdS_S_S_S_S_S_ii_param_6,
	.param .u32 _Z11etfStraightPdS_S_S_S_S_S_ii_param_7,
	.param .u32 _Z11etfStraightPdS_S_S_S_S_S_ii_param_8
)
{
	.reg .pred 	%p<61>;
	.reg .b32 	%r<41>;
	.reg .b64 	%rd<60>;
	.reg .b64 	%fd<229>;

	ld.param.u64 	%rd8, [_Z11etfStraightPdS_S_S_S_S_S_ii_param_3];
	ld.param.u64 	%rd9, [_Z11etfStraightPdS_S_S_S_S_S_ii_param_4];
	ld.param.u64 	%rd10, [_Z11etfStraightPdS_S_S_S_S_S_ii_param_6];
	ld.param.u32 	%r6, [_Z11etfStraightPdS_S_S_S_S_S_ii_param_7];
	ld.param.u32 	%r5, [_Z11etfStraightPdS_S_S_S_S_S_ii_param_8];
	cvta.to.global.u64 	%rd1, %rd10;
	cvta.to.global.u64 	%rd2, %rd9;
	cvta.to.global.u64 	%rd3, %rd8;
	mov.u32 	%r7, %ctaid.x;
	mov.u32 	%r8, %ntid.x;
	mov.u32 	%r9, %tid.x;
	mad.lo.s32 	%r1, %r7, %r8, %r9;
	mov.u32 	%r10, %ctaid.y;
	mov.u32 	%r11, %ntid.y;
	mov.u32 	%r12, %tid.y;
	mad.lo.s32 	%r13, %r10, %r11, %r12;
	setp.ge.s32 	%p1, %r1, %r5;
	setp.ge.s32 	%p2, %r13, %r6;
	or.pred  	%p3, %p1, %p2;
	@%p3 bra 	$L__BB0_30;
	mad.lo.s32 	%r3, %r5, %r13, %r1;
	mul.wide.s32 	%rd11, %r3, 8;
	add.s64 	%rd12, %rd3, %rd11;
	ld.global.f64 	%fd1, [%rd12];
	add.s64 	%rd13, %rd2, %rd11;
	ld.global.f64 	%fd2, [%rd13];
	cvt.rn.f64.s32 	%fd81, %r1;
	cvt.rn.f64.u32 	%fd82, %r13;
	fma.rn.f64 	%fd3, %fd1, 0dC010000000000000, %fd81;
	fma.rn.f64 	%fd83, %fd2, 0dC010000000000000, %fd82;
	fma.rn.f64 	%fd5, %fd1, 0dC008000000000000, %fd81;
	fma.rn.f64 	%fd6, %fd2, 0dC008000000000000, %fd82;
	add.f64 	%fd84, %fd1, %fd1;
	sub.f64 	%fd7, %fd81, %fd84;
	add.f64 	%fd85, %fd2, %fd2;
	sub.f64 	%fd8, %fd82, %fd85;
	sub.f64 	%fd9, %fd81, %fd1;
	sub.f64 	%fd10, %fd82, %fd2;
	fma.rn.f64 	%fd11, %fd1, 0d0000000000000000, %fd81;
	fma.rn.f64 	%fd12, %fd2, 0d0000000000000000, %fd82;
	add.f64 	%fd13, %fd1, %fd81;
	add.f64 	%fd14, %fd2, %fd82;
	fma.rn.f64 	%fd15, %fd1, 0d4000000000000000, %fd81;
	fma.rn.f64 	%fd16, %fd2, 0d4000000000000000, %fd82;
	fma.rn.f64 	%fd17, %fd1, 0d4008000000000000, %fd81;
	fma.rn.f64 	%fd18, %fd2, 0d4008000000000000, %fd82;
	fma.rn.f64 	%fd19, %fd1, 0d4010000000000000, %fd81;
	fma.rn.f64 	%fd20, %fd2, 0d4010000000000000, %fd82;
	cvt.rn.f64.s32 	%fd21, %r5;
	cvt.rn.f64.u32 	%fd86, %r6;
	add.s64 	%rd4, %rd1, %rd11;
	setp.ltu.f64 	%p4, %fd3, 0d0000000000000000;
	setp.geu.f64 	%p5, %fd3, %fd21;
	setp.ltu.f64 	%p6, %fd83, 0d0000000000000000;
	or.pred  	%p7, %p4, %p6;
	or.pred  	%p8, %p7, %p5;
	setp.geu.f64 	%p9, %fd83, %fd86;
	mov.f64 	%fd208, 0d0000000000000000;
	or.pred  	%p10, %p8, %p9;
	mov.f64 	%fd209, %fd208;
	mov.f64 	%fd210, %fd208;
	@%p10 bra 	$L__BB0_3;
	add.f64 	%fd87, %fd3, 0d3FE0000000000000;
	cvt.rzi.s32.f64 	%r14, %fd87;
	add.f64 	%fd88, %fd83, 0d3FE0000000000000;
	cvt.rzi.s32.f64 	%r15, %fd88;
	mad.lo.s32 	%r16, %r15, %r5, %r14;
	mul.wide.s32 	%rd14, %r16, 8;
	add.s64 	%rd15, %rd3, %rd14;
	ld.global.f64 	%fd89, [%rd15];
	add.s64 	%rd16, %rd2, %rd14;
	ld.global.f64 	%fd90, [%rd16];
	mul.f64 	%fd91, %fd2, %fd90;
	fma.rn.f64 	%fd92, %fd1, %fd89, %fd91;
	add.f64 	%fd210, %fd92, 0d0000000000000000;
	ld.global.f64 	%fd93, [%rd4];
	add.s64 	%rd17, %rd1, %rd14;
	ld.global.f64 	%fd94, [%rd17];
	add.f64 	%fd95, %fd94, 0d3FF0000000000000;
	sub.f64 	%fd96, %fd95, %fd93;
	mul.f64 	%fd97, %fd96, 0d3FE0000000000000;
	mul.f64 	%fd98, %fd92, %fd97;
	fma.rn.f64 	%fd208, %fd89, %fd98, 0d0000000000000000;
	fma.rn.f64 	%fd209, %fd90, %fd98, 0d0000000000000000;
$L__BB0_3:
	setp.ltu.f64 	%p11, %fd5, 0d0000000000000000;
	setp.geu.f64 	%p12, %fd5, %fd21;
	or.pred  	%p13, %p11, %p12;
	@%p13 bra 	$L__BB0_6;
	setp.ltu.f64 	%p14, %fd6, 0d0000000000000000;
	setp.geu.f64 	%p15, %fd6, %fd86;
	or.pred  	%p16, %p14, %p15;
	@%p16 bra 	$L__BB0_6;
	add.f64 	%fd99, %fd5, 0d3FE0000000000000;
	cvt.rzi.s32.f64 	%r17, %fd99;
	add.f64 	%fd100, %fd6, 0d3FE0000000000000;
	cvt.rzi.s32.f64 	%r18, %fd100;
	mad.lo.s32 	%r19, %r18, %r5, %r17;
	mul.wide.s32 	%rd18, %r19, 8;
	add.s64 	%rd19, %rd3, %rd18;
	ld.global.f64 	%fd101, [%rd19];
	add.s64 	%rd20, %rd2, %rd18;
	ld.global.f64 	%fd102, [%rd20];
	mul.f64 	%fd103, %fd2, %fd102;
	fma.rn.f64 	%fd104, %fd1, %fd101, %fd103;
	add.f64 	%fd210, %fd210, %fd104;
	ld.global.f64 	%fd105, [%rd4];
	add.s64 	%rd21, %rd1, %rd18;
	ld.global.f64 	%fd106, [%rd21];
	add.f64 	%fd107, %fd106, 0d3FF0000000000000;
	sub.f64 	%fd108, %fd107, %fd105;
	mul.f64 	%fd109, %fd108, 0d3FE0000000000000;
	mul.f64 	%fd110, %fd104, %fd109;
	fma.rn.f64 	%fd208, %fd101, %fd110, %fd208;
	fma.rn.f64 	%fd209, %fd102, %fd110, %fd209;
$L__BB0_6:
	setp.ltu.f64 	%p17, %fd7, 0d0000000000000000;
	setp.geu.f64 	%p18, %fd7, %fd21;
	or.pred  	%p19, %p17, %p18;
	@%p19 bra 	$L__BB0_9;
	setp.ltu.f64 	%p20, %fd8, 0d0000000000000000;
	setp.geu.f64 	%p21, %fd8, %fd86;
	or.pred  	%p22, %p20, %p21;
	@%p22 bra 	$L__BB0_9;
	add.f64 	%fd111, %fd7, 0d3FE0000000000000;
	cvt.rzi.s32.f64 	%r20, %fd111;
	add.f64 	%fd112, %fd8, 0d3FE0000000000000;
	cvt.rzi.s32.f64 	%r21, %fd112;
	mad.lo.s32 	%r22, %r21, %r5, %r20;
	mul.wide.s32 	%rd22, %r22, 8;
	add.s64 	%rd23, %rd3, %rd22;
	ld.global.f64 	%fd113, [%rd23];
	add.s64 	%rd24, %rd2, %rd22;
	ld.global.f64 	%fd114, [%rd24];
	mul.f64 	%fd115, %fd2, %fd114;
	fma.rn.f64 	%fd116, %fd1, %fd113, %fd115;
	add.f64 	%fd210, %fd210, %fd116;
	ld.global.f64 	%fd117, [%rd4];
	add.s64 	%rd25, %rd1, %rd22;
	ld.global.f64 	%fd118, [%rd25];
	add.f64 	%fd119, %fd118, 0d3FF0000000000000;
	sub.f64 	%fd120, %fd119, %fd117;
	mul.f64 	%fd121, %fd120, 0d3FE0000000000000;
	mul.f64 	%fd122, %fd116, %fd121;
	fma.rn.f64 	%fd208, %fd113, %fd122, %fd208;
	fma.rn.f64 	%fd209, %fd114, %fd122, %fd209;
$L__BB0_9:
	setp.ltu.f64 	%p23, %fd9, 0d0000000000000000;
	setp.geu.f64 	%p24, %fd9, %fd21;
	or.pred  	%p25, %p23, %p24;
	@%p25 bra 	$L__BB0_12;
	setp.ltu.f64 	%p26, %fd10, 0d0000000000000000;
	setp.geu.f64 	%p27, %fd10, %fd86;
	or.pred  	%p28, %p26, %p27;
	@%p28 bra 	$L__BB0_12;
	add.f64 	%fd123, %fd9, 0d3FE0000000000000;
	cvt.rzi.s32.f64 	%r23, %fd123;
	add.f64 	%fd124, %fd10, 0d3FE0000000000000;
	cvt.rzi.s32.f64 	%r24, %fd124;
	mad.lo.s32 	%r25, %r24, %r5, %r23;
	mul.wide.s32 	%rd26, %r25, 8;
	add.s64 	%rd27, %rd3, %rd26;
	ld.global.f64 	%fd125, [%rd27];
	add.s64 	%rd28, %rd2, %rd26;
	ld.global.f64 	%fd126, [%rd28];
	mul.f64 	%fd127, %fd2, %fd126;
	fma.rn.f64 	%fd128, %fd1, %fd125, %fd127;
	add.f64 	%fd210, %fd210, %fd128;
	ld.global.f64 	%fd129, [%rd4];
	add.s64 	%rd29, %rd1, %rd26;
	ld.global.f64 	%fd130, [%rd29];
	add.f64 	%fd131, %fd130, 0d3FF0000000000000;
	sub.f64 	%fd132, %fd131, %fd129;
	mul.f64 	%fd133, %fd132, 0d3FE0000000000000;
	mul.f64 	%fd134, %fd128, %fd133;
	fma.rn.f64 	%fd208, %fd125, %fd134, %fd208;
	fma.rn.f64 	%fd209, %fd126, %fd134, %fd209;
$L__BB0_12:
	setp.ltu.f64 	%p29, %fd11, 0d0000000000000000;
	setp.geu.f64 	%p30, %fd11, %fd21;
	or.pred  	%p31, %p29, %p30;
	@%p31 bra 	$L__BB0_15;
	setp.ltu.f64 	%p32, %fd12, 0d0000000000000000;
	setp.geu.f64 	%p33, %fd12, %fd86;
	or.pred  	%p34, %p32, %p33;
	@%p34 bra 	$L__BB0_15;
	add.f64 	%fd135, %fd11, 0d3FE0000000000000;
	cvt.rzi.s32.f64 	%r26, %fd135;
	add.f64 	%fd136, %fd12, 0d3FE0000000000000;
	cvt.rzi.s32.f64 	%r27, %fd136;
	mad.lo.s32 	%r28, %r27, %r5, %r26;
	mul.wide.s32 	%rd30, %r28, 8;
	add.s64 	%rd31, %rd3, %rd30;
	ld.global.f64 	%fd137, [%rd31];
	add.s64 	%rd32, %rd2, %rd30;
	ld.global.f64 	%fd138, [%rd32];
	mul.f64 	%fd139, %fd2, %fd138;
	fma.rn.f64 	%fd140, %fd1, %fd137, %fd139;
	add.f64 	%fd210, %fd210, %fd140;
	ld.global.f64 	%fd141, [%rd4];
	add.s64 	%rd33, %rd1, %rd30;
	ld.global.f64 	%fd142, [%rd33];
	add.f64 	%fd143, %fd142, 0d3FF0000000000000;
	sub.f64 	%fd144, %fd143, %fd141;
	mul.f64 	%fd145, %fd144, 0d3FE0000000000000;
	mul.f64 	%fd146, %fd140, %fd145;
	fma.rn.f64 	%fd208, %fd137, %fd146, %fd208;
	fma.rn.f64 	%fd209, %fd138, %fd146, %fd209;
$L__BB0_15:
	setp.ltu.f64 	%p35, %fd13, 0d0000000000000000;
	setp.geu.f64 	%p36, %fd13, %fd21;
	or.pred  	%p37, %p35, %p36;
	@%p37 bra 	$L__BB0_18;
	setp.ltu.f64 	%p38, %fd14, 0d0000000000000000;
	setp.geu.f64 	%p39, %fd14, %fd86;
	or.pred  	%p40, %p38, %p39;
	@%p40 bra 	$L__BB0_18;
	add.f64 	%fd147, %fd13, 0d3FE0000000000000;
	cvt.rzi.s32.f64 	%r29, %fd147;
	add.f64 	%fd148, %fd14, 0d3FE0000000000000;
	cvt.rzi.s32.f64 	%r30, %fd148;
	mad.lo.s32 	%r31, %r30, %r5, %r29;
	mul.wide.s32 	%rd34, %r31, 8;
	add.s64 	%rd35, %rd3, %rd34;
	ld.global.f64 	%fd149, [%rd35];
	add.s64 	%rd36, %rd2, %rd34;
	ld.global.f64 	%fd150, [%rd36];
	mul.f64 	%fd151, %fd2, %fd150;
	fma.rn.f64 	%fd152, %fd1, %fd149, %fd151;
	add.f64 	%fd210, %fd210, %fd152;
	ld.global.f64 	%fd153, [%rd4];
	add.s64 	%rd37, %rd1, %rd34;
	ld.global.f64 	%fd154, [%rd37];
	add.f64 	%fd155, %fd154, 0d3FF0000000000000;
	sub.f64 	%fd156, %fd155, %fd153;
	mul.f64 	%fd157, %fd156, 0d3FE0000000000000;
	mul.f64 	%fd158, %fd152, %fd157;
	fma.rn.f64 	%fd208, %fd149, %fd158, %fd208;
	fma.rn.f64 	%fd209, %fd150, %fd158, %fd209;
$L__BB0_18:
	setp.ltu.f64 	%p41, %fd15, 0d0000000000000000;
	setp.geu.f64 	%p42, %fd15, %fd21;
	or.pred  	%p43, %p41, %p42;
	@%p43 bra 	$L__BB0_21;
	setp.ltu.f64 	%p44, %fd16, 0d0000000000000000;
	setp.geu.f64 	%p45, %fd16, %fd86;
	or.pred  	%p46, %p44, %p45;
	@%p46 bra 	$L__BB0_21;
	add.f64 	%fd159, %fd15, 0d3FE0000000000000;
	cvt.rzi.s32.f64 	%r32, %fd159;
	add.f64 	%fd160, %fd16, 0d3FE0000000000000;
	cvt.rzi.s32.f64 	%r33, %fd160;
	mad.lo.s32 	%r34, %r33, %r5, %r32;
	mul.wide.s32 	%rd38, %r34, 8;
	add.s64 	%rd39, %rd3, %rd38;
	ld.global.f64 	%fd161, [%rd39];
	add.s64 	%rd40, %rd2, %rd38;
	ld.global.f64 	%fd162, [%rd40];
	mul.f64 	%fd163, %fd2, %fd162;
	fma.rn.f64 	%fd164, %fd1, %fd161, %fd163;
	add.f64 	%fd210, %fd210, %fd164;
	ld.global.f64 	%fd165, [%rd4];
	add.s64 	%rd41, %rd1, %rd38;
	ld.global.f64 	%fd166, [%rd41];
	add.f64 	%fd167, %fd166, 0d3FF0000000000000;
	sub.f64 	%fd168, %fd167, %fd165;
	mul.f64 	%fd169, %fd168, 0d3FE0000000000000;
	mul.f64 	%fd170, %fd164, %fd169;
	fma.rn.f64 	%fd208, %fd161, %fd170, %fd208;
	fma.rn.f64 	%fd209, %fd162, %fd170, %fd209;
$L__BB0_21:
	setp.ltu.f64 	%p47, %fd17, 0d0000000000000000;
	setp.geu.f64 	%p48, %fd17, %fd21;
	or.pred  	%p49, %p47, %p48;
	@%p49 bra 	$L__BB0_24;
	setp.ltu.f64 	%p50, %fd18, 0d0000000000000000;
	setp.geu.f64 	%p51, %fd18, %fd86;
	or.pred  	%p52, %p50, %p51;
	@%p52 bra 	$L__BB0_24;
	add.f64 	%fd171, %fd17, 0d3FE0000000000000;
	cvt.rzi.s32.f64 	%r35, %fd171;
	add.f64 	%fd172, %fd18, 0d3FE0000000000000;
	cvt.rzi.s32.f64 	%r36, %fd172;
	mad.lo.s32 	%r37, %r36, %r5, %r35;
	mul.wide.s32 	%rd42, %r37, 8;
	add.s64 	%rd43, %rd3, %rd42;
	ld.global.f64 	%fd173, [%rd43];
	add.s64 	%rd44, %rd2, %rd42;
	ld.global.f64 	%fd174, [%rd44];
	mul.f64 	%fd175, %fd2, %fd174;
	fma.rn.f64 	%fd176, %fd1, %fd173, %fd175;
	add.f64 	%fd210, %fd210, %fd176;
	ld.global.f64 	%fd177, [%rd4];
	add.s64 	%rd45, %rd1, %rd42;
	ld.global.f64 	%fd178, [%rd45];
	add.f64 	%fd179, %fd178, 0d3FF0000000000000;
	sub.f64 	%fd180, %fd179, %fd177;
	mul.f64 	%fd181, %fd180, 0d3FE0000000000000;
	mul.f64 	%fd182, %fd176, %fd181;
	fma.rn.f64 	%fd208, %fd173, %fd182, %fd208;
	fma.rn.f64 	%fd209, %fd174, %fd182, %fd209;
$L__BB0_24:
	setp.ltu.f64 	%p53, %fd19, 0d0000000000000000;
	setp.geu.f64 	%p54, %fd19, %fd21;
	or.pred  	%p55, %p53, %p54;
	@%p55 bra 	$L__BB0_27;
	setp.ltu.f64 	%p56, %fd20, 0d0000000000000000;
	setp.geu.f64 	%p57, %fd20, %fd86;
	or.pred  	%p58, %p56, %p57;
	@%p58 bra 	$L__BB0_27;
	add.f64 	%fd183, %fd19, 0d3FE0000000000000;
	cvt.rzi.s32.f64 	%r38, %fd183;
	add.f64 	%fd184, %fd20, 0d3FE0000000000000;
	cvt.rzi.s32.f64 	%r39, %fd184;
	mad.lo.s32 	%r40, %r39, %r5, %r38;
	mul.wide.s32 	%rd46, %r40, 8;
	add.s64 	%rd47, %rd3, %rd46;
	ld.global.f64 	%fd185, [%rd47];
	add.s64 	%rd48, %rd2, %rd46;
	ld.global.f64 	%fd186, [%rd48];
	mul.f64 	%fd187, %fd2, %fd186;
	fma.rn.f64 	%fd188, %fd1, %fd185, %fd187;
	add.f64 	%fd210, %fd210, %fd188;
	ld.global.f64 	%fd189, [%rd4];
	add.s64 	%rd49, %rd1, %rd46;
	ld.global.f64 	%fd190, [%rd49];
	add.f64 	%fd191, %fd190, 0d3FF0000000000000;
	sub.f64 	%fd192, %fd191, %fd189;
	mul.f64 	%fd193, %fd192, 0d3FE0000000000000;
	mul.f64 	%fd194, %fd188, %fd193;
	fma.rn.f64 	%fd208, %fd185, %fd194, %fd208;
	fma.rn.f64 	%fd209, %fd186, %fd194, %fd209;
$L__BB0_27:
	div.rn.f64 	%fd195, %fd210, 0d4022000000000000;
	setp.lt.f64 	%p59, %fd195, 0dBFB999999999999A;
	neg.f64 	%fd196, %fd208;
	neg.f64 	%fd197, %fd209;
	selp.f64 	%fd77, %fd196, %fd208, %p59;
	selp.f64 	%fd78, %fd197, %fd209, %p59;
	mul.f64 	%fd198, %fd78, %fd78;
	fma.rn.f64 	%fd79, %fd77, %fd77, %fd198;
	setp.eq.f64 	%p60, %fd79, 0d0000000000000000;
	@%p60 bra 	$L__BB0_29;
	ld.param.u64 	%rd59, [_Z11etfStraightPdS_S_S_S_S_S_ii_param_2];
	ld.param.u64 	%rd58, [_Z11etfStraightPdS_S_S_S_S_S_ii_param_1];
	ld.param.u64 	%rd57, [_Z11etfStraightPdS_S_S_S_S_S_ii_param_0];
	sqrt.rn.f64 	%fd199, %fd79;
	cvta.to.global.u64 	%rd50, %rd59;
	mul.wide.s32 	%rd51, %r3, 8;
	add.s64 	%rd52, %rd50, %rd51;
	st.global.f64 	[%rd52], %fd199;
	div.rn.f64 	%fd200, %fd77, %fd199;
	cvta.to.global.u64 	%rd53, %rd57;
	add.s64 	%rd54, %rd53, %rd51;
	st.global.f64 	[%rd54], %fd200;
	div.rn.f64 	%fd201, %fd78, %fd199;
	cvta.to.global.u64 	%rd55, %rd58;
	add.s64 	%rd56, %rd55, %rd51;
	st.global.f64 	[%rd56], %fd201;
$L__BB0_29:
	bar.sync 	0;
$L__BB0_30:
	ret;

}


// ===== COMPILED SASS (sm_100) =====

	.target	sm_100

	.elftype	@"ET_EXEC"


//--------------------- .note.nv.tkinfo           --------------------------
	.section	.note.nv.tkinfo,"",@"SHT_NOTE"
	.sectionflags	@"SHF_NOTE_NV_TKINFO"
	.tkinfo
        /*0018*/ 	.word	0x00000002
        /*0030*/ 	.string	""
        /*0030*/ 	.string	"ptxas"
        /*0030*/ 	.string	"Cuda compilation tools, release 13.0, V13.0.88"
        /*0030*/ 	.string	"Build cuda_13.0.r13.0/compiler.36424714_0"
        /*0030*/ 	.string	"-arch sm_100 -m 64 "



//--------------------- .note.nv.cuinfo           --------------------------
	.section	.note.nv.cuinfo,"",@"SHT_NOTE"
	.sectionflags	@"SHF_NOTE_NV_CUINFO"
        /*0018*/ 	.short	0x0002
        /*001a*/ 	.short	0x0064
        /*001c*/ 	.short	0x0082
	.zero		2


//--------------------- .nv.info                  --------------------------
	.section	.nv.info,"",@"SHT_CUDA_INFO"
	.align	4


	//----- nvinfo : EIATTR_REGCOUNT
	.align		4
        /*0000*/ 	.byte	0x04, 0x2f
        /*0002*/ 	.short	(.L_1 - .L_0)
	.align		4
.L_0:
        /*0004*/ 	.word	index@(_Z11etfStraightPdS_S_S_S_S_S_ii)
        /*0008*/ 	.word	0x00000040


	//----- nvinfo : EIATTR_FRAME_SIZE
	.align		4
.L_1:
        /*000c*/ 	.byte	0x04, 0x11
        /*000e*/ 	.short	(.L_3 - .L_2)
	.align		4
.L_2:
        /*0010*/ 	.word	index@($__internal_1_$__cuda_sm20_dsqrt_rn_f64_mediumpath_v1)
        /*0014*/ 	.word	0x00000000


	//----- nvinfo : EIATTR_FRAME_SIZE
	.align		4
.L_3:
        /*0018*/ 	.byte	0x04, 0x11
        /*001a*/ 	.short	(.L_5 - .L_4)
	.align		4
.L_4:
        /*001c*/ 	.word	index@($__internal_0_$__cuda_sm20_div_rn_f64_full)
        /*0020*/ 	.word	0x00000000


	//----- nvinfo : EIATTR_FRAME_SIZE
	.align		4
.L_5:
        /*0024*/ 	.byte	0x04, 0x11
        /*0026*/ 	.short	(.L_7 - .L_6)
	.align		4
.L_6:
        /*0028*/ 	.word	index@(_Z11etfStraightPdS_S_S_S_S_S_ii)
        /*002c*/ 	.word	0x00000000


	//----- nvinfo : EIATTR_MIN_STACK_SIZE
	.align		4
.L_7:
        /*0030*/ 	.byte	0x04, 0x12
        /*0032*/ 	.short	(.L_9 - .L_8)
	.align		4
.L_8:
        /*0034*/ 	.word	index@(_Z11etfStraightPdS_S_S_S_S_S_ii)
        /*0038*/ 	.word	0x00000000
.L_9:


//--------------------- .nv.compat                --------------------------
	.section	.nv.compat,"",@"SHT_CUDA_COMPAT_INFO"
	.align	4
        /*0000*/ 	.byte	0x02, 0x09, 0x00, 0x00, 0x02, 0x02, 0x01, 0x00, 0x02, 0x05, 0x05, 0x00, 0x03, 0x07, 0x01, 0x01
        /*0010*/ 	.byte	0x02, 0x03, 0x00, 0x00, 0x02, 0x06, 0x01, 0x00, 0x04, 0x0b, 0x08, 0x00, 0x01, 0x00, 0x00, 0x00
        /*0020*/ 	.byte	0x00, 0x00, 0x00, 0x00


//--------------------- .nv.info._Z11etfStraightPdS_S_S_S_S_S_ii --------------------------
	.section	.nv.info._Z11etfStraightPdS_S_S_S_S_S_ii,"",@"SHT_CUDA_INFO"
	.sectionflags	@""
	.align	4


	//----- nvinfo : EIATTR_CUDA_API_VERSION
	.align		4
        /*0000*/ 	.byte	0x04, 0x37
        /*0002*/ 	.short	(.L_11 - .L_10)
.L_10:
        /*0004*/ 	.word	0x00000082


	//----- nvinfo : EIATTR_KPARAM_INFO
	.align		4
.L_11:
        /*0008*/ 	.byte	0x04, 0x17
        /*000a*/ 	.short	(.L_13 - .L_12)
.L_12:
        /*000c*/ 	.word	0x00000000
        /*0010*/ 	.short	0x0008
        /*0012*/ 	.short	0x003c
        /*0014*/ 	.byte	0x00, 0xf0, 0x11, 0x00


	//----- nvinfo : EIATTR_KPARAM_INFO
	.align		4
.L_13:
        /*0018*/ 	.byte	0x04, 0x17
        /*001a*/ 	.short	(.L_15 - .L_14)
.L_14:
        /*001c*/ 	.word	0x00000000
        /*0020*/ 	.short	0x0007
        /*0022*/ 	.short	0x0038
        /*0024*/ 	.byte	0x00, 0xf0, 0x11, 0x00


	//----- nvinfo : EIATTR_KPARAM_INFO
	.align		4
.L_15:
        /*0028*/ 	.byte	0x04, 0x17
        /*002a*/ 	.short	(.L_17 - .L_16)
.L_16:
        /*002c*/ 	.word	0x00000000
        /*0030*/ 	.short	0x0006
        /*0032*/ 	.short	0x0030
        /*0034*/ 	.byte	0x00, 0xf5, 0x21, 0x00


	//----- nvinfo : EIATTR_KPARAM_INFO
	.align		4
.L_17:
        /*0038*/ 	.byte	0x04, 0x17
        /*003a*/ 	.short	(.L_19 - .L_18)
.L_18:
        /*003c*/ 	.word	0x00000000
        /*0040*/ 	.short	0x0005
        /*0042*/ 	.short	0x0028
        /*0044*/ 	.byte	0x00, 0xf5, 0x21, 0x00


	//----- nvinfo : EIATTR_KPARAM_INFO
	.align		4
.L_19:
        /*0048*/ 	.byte	0x04, 0x17
        /*004a*/ 	.short	(.L_21 - .L_20)
.L_20:
        /*004c*/ 	.word	0x00000000
        /*0050*/ 	.short	0x0004
        /*0052*/ 	.short	0x0020
        /*0054*/ 	.byte	0x00, 0xf5, 0x21, 0x00


	//----- nvinfo : EIATTR_KPARAM_INFO
	.align		4
.L_21:
        /*0058*/ 	.byte	0x04, 0x17
        /*005a*/ 	.short	(.L_23 - .L_22)
.L_22:
        /*005c*/ 	.word	0x00000000
        /*0060*/ 	.short	0x0003
        /*0062*/ 	.short	0x0018
        /*0064*/ 	.byte	0x00, 0xf5, 0x21, 0x00


	//----- nvinfo : EIATTR_KPARAM_INFO
	.align		4
.L_23:
        /*0068*/ 	.byte	0x04, 0x17
        /*006a*/ 	.short	(.L_25 - .L_24)
.L_24:
        /*006c*/ 	.word	0x00000000
        /*0070*/ 	.short	0x0002
        /*0072*/ 	.short	0x0010
        /*0074*/ 	.byte	0x00, 0xf5, 0x21, 0x00


	//----- nvinfo : EIATTR_KPARAM_INFO
	.align		4
.L_25:
        /*0078*/ 	.byte	0x04, 0x17
        /*007a*/ 	.short	(.L_27 - .L_26)
.L_26:
        /*007c*/ 	.word	0x00000000
        /*0080*/ 	.short	0x0001
        /*0082*/ 	.short	0x0008
        /*0084*/ 	.byte	0x00, 0xf5, 0x21, 0x00


	//----- nvinfo : EIATTR_KPARAM_INFO
	.align		4
.L_27:
        /*0088*/ 	.byte	0x04, 0x17
        /*008a*/ 	.short	(.L_29 - .L_28)
.L_28:
        /*008c*/ 	.word	0x00000000
        /*0090*/ 	.short	0x0000
        /*0092*/ 	.short	0x0000
        /*0094*/ 	.byte	0x00, 0xf5, 0x21, 0x00


	//----- nvinfo : EIATTR_SPARSE_MMA_MASK
	.align		4
.L_29:
        /*0098*/ 	.byte	0x03, 0x50
        /*009a*/ 	.short	0x0000


	//----- nvinfo : EIATTR_MAXREG_COUNT
	.align		4
        /*009c*/ 	.byte	0x03, 0x1b
        /*009e*/ 	.short	0x00ff


	//----- nvinfo : EIATTR_NUM_BARRIERS
	.align		4
        /*00a0*/ 	.byte	0x02, 0x4c
        /*00a2*/ 	.byte	0x01
	.zero		1


	//----- nvinfo : EIATTR_MERCURY_ISA_VERSION
	.align		4
        /*00a4*/ 	.byte	0x03, 0x5f
        /*00a6*/ 	.short	0x0101


	//----- nvinfo : EIATTR_VRC_CTA_INIT_COUNT
	.align		4
        /*00a8*/ 	.byte	0x02, 0x4a
	.zero		1
	.zero		1


	//----- nvinfo : EIATTR_EXIT_INSTR_OFFSETS
	.align		4
        /*00ac*/ 	.byte	0x04, 0x1c
        /*00ae*/ 	.short	(.L_31 - .L_30)


	//   ....[0]....
.L_30:
        /*00b0*/ 	.word	0x000000c0


	//   ....[1]....
        /*00b4*/ 	.word	0x00001b00


	//----- nvinfo : EIATTR_CRS_STACK_SIZE
	.align		4
.L_31:
        /*00b8*/ 	.byte	0x04, 0x1e
        /*00ba*/ 	.short	(.L_33 - .L_32)
.L_32:
        /*00bc*/ 	.word	0x00000000


	//----- nvinfo : EIATTR_CBANK_PARAM_SIZE
	.align		4
.L_33:
        /*00c0*/ 	.byte	0x03, 0x19
        /*00c2*/ 	.short	0x0040


	//----- nvinfo : EIATTR_PARAM_CBANK
	.align		4
        /*00c4*/ 	.byte	0x04, 0x0a
        /*00c6*/ 	.short	(.L_35 - .L_34)
	.align		4
.L_34:
        /*00c8*/ 	.word	index@(.nv.constant0._Z11etfStraightPdS_S_S_S_S_S_ii)
        /*00cc*/ 	.short	0x0380
        /*00ce*/ 	.short	0x0040


	//----- nvinfo : EIATTR_SW_WAR
	.align		4
.L_35:
        /*00d0*/ 	.byte	0x04, 0x36
        /*00d2*/ 	.short	(.L_37 - .L_36)
.L_36:
        /*00d4*/ 	.word	0x00000008
.L_37:


//--------------------- .nv.callgraph             --------------------------
	.section	.nv.callgraph,"",@"SHT_CUDA_CALLGRAPH"
	.align	4
	.sectionentsize	8
	.align		4
        /*0000*/ 	.word	0x00000000
	.align		4
        /*0004*/ 	.word	0xffffffff
	.align		4
        /*0008*/ 	.word	0x00000000
	.align		4
        /*000c*/ 	.word	0xfffffffe
	.align		4
        /*0010*/ 	.word	0x00000000
	.align		4
        /*0014*/ 	.word	0xfffffffd
	.align		4
        /*0018*/ 	.word	0x00000000
	.align		4
        /*001c*/ 	.word	0xfffffffc


//--------------------- .text._Z11etfStraightPdS_S_S_S_S_S_ii --------------------------
	.section	.text._Z11etfStraightPdS_S_S_S_S_S_ii,"ax",@progbits
	.align	128
        .global         _Z11etfStraightPdS_S_S_S_S_S_ii
        .type           _Z11etfStraightPdS_S_S_S_S_S_ii,@function
        .size           _Z11etfStraightPdS_S_S_S_S_S_ii,(.L_x_39 - _Z11etfStraightPdS_S_S_S_S_S_ii)
        .other          _Z11etfStraightPdS_S_S_S_S_S_ii,@"STO_CUDA_ENTRY STV_DEFAULT"
_Z11etfStraightPdS_S_S_S_S_S_ii:
.text._Z11etfStraightPdS_S_S_S_S_S_ii:
[----:B------:R-:W-:Y:S01]  /*0000*/  LDC R1, c[0x0][0x37c] ;  /* 0x0000df00ff017b82 */ /* 0x000fe20000000800 */
[----:B------:R-:W0:Y:S07]  /*0010*/  S2R R0, SR_TID.Y ;  /* 0x0000000000007919 */ /* 0x000e2e0000002200 */
[----:B------:R-:W1:Y:S01]  /*0020*/  LDC R40, c[0x0][0x360] ;  /* 0x0000d800ff287b82 */ /* 0x000e620000000800 */
[----:B------:R-:W2:Y:S01]  /*0030*/  LDCU.64 UR6, c[0x0][0x3b8] ;  /* 0x00007700ff0677ac */ /* 0x000ea20008000a00 */
[----:B------:R-:W1:Y:S06]  /*0040*/  S2R R3, SR_TID.X ;  /* 0x0000000000037919 */ /* 0x000e6c0000002100 */
[----:B------:R-:W0:Y:S08]  /*0050*/  S2UR UR5, SR_CTAID.Y ;  /* 0x00000000000579c3 */ /* 0x000e300000002600 */
[----:B------:R-:W0:Y:S08]  /*0060*/  LDC R43, c[0x0][0x364] ;  /* 0x0000d900ff2b7b82 */ /* 0x000e300000000800 */
[----:B------:R-:W1:Y:S01]  /*0070*/  S2UR UR4, SR_CTAID.X ;  /* 0x00000000000479c3 */ /* 0x000e620000002500 */
[----:B0-----:R-:W-:-:S05]  /*0080*/  IMAD R43, R43, UR5, R0 ;  /* 0x000000052b2b7c24 */ /* 0x001fca000f8e0200 */
[----:B--2---:R-:W-:Y:S01]  /*0090*/  ISETP.GE.AND P0, PT, R43, UR6, PT ;  /* 0x000000062b007c0c */ /* 0x004fe2000bf06270 */
[----:B-1----:R-:W-:-:S05]  /*00a0*/  IMAD R40, R40, UR4, R3 ;  /* 0x0000000428287c24 */ /* 0x002fca000f8e0203 */
[----:B------:R-:W-:-:S13]  /*00b0*/  ISETP.GE.OR P0, PT, R40, UR7, P0 ;  /* 0x0000000728007c0c */ /* 0x000fda0008706670 */
[----:B------:R-:W-:Y:S05]  /*00c0*/  @P0 EXIT ;  /* 0x000000000000094d */ /* 0x000fea0003800000 */
[----:B------:R-:W0:Y:S01]  /*00d0*/  LDC.64 R38, c[0x0][0x398] ;  /* 0x0000e600ff267b82 */ /* 0x000e220000000a00 */
[----:B------:R-:W1:Y:S01]  /*00e0*/  LDCU.64 UR4, c[0x0][0x358] ;  /* 0x00006b00ff0477ac */ /* 0x000e620008000a00 */
[----:B------:R-:W-:-:S06]  /*00f0*/  IMAD R0, R43, UR7, R40 ;  /* 0x000000072b007c24 */ /* 0x000fcc000f8e0228 */
[----:B------:R-:W2:Y:S01]  /*0100*/  LDC.64 R36, c[0x0][0x3a0] ;  /* 0x0000e800ff247b82 */ /* 0x000ea20000000a00 */
[----:B0-----:R-:W-:-:S06]  /*0110*/  IMAD.WIDE R34, R0, 0x8, R38 ;  /* 0x0000000800227825 */ /* 0x001fcc00078e0226 */
[----:B-1----:R-:W3:Y:S01]  /*0120*/  LDG.E.64 R34, desc[UR4][R34.64] ;  /* 0x0000000422227981 */ /* 0x002ee2000c1e1b00 */
[----:B--2---:R-:W-:-:S06]  /*0130*/  IMAD.WIDE R32, R0, 0x8, R36 ;  /* 0x0000000800207825 */ /* 0x004fcc00078e0224 */
[----:B------:R-:W2:Y:S01]  /*0140*/  LDG.E.64 R32, desc[UR4][R32.64] ;  /* 0x0000000420207981 */ /* 0x000ea2000c1e1b00 */
[----:B------:R-:W3:Y:S01]  /*0150*/  I2F.F64 R40, R40 ;  /* 0x0000002800287312 */ /* 0x000ee20000201c00 */
[----:B------:R-:W-:Y:S01]  /*0160*/  BSSY.RECONVERGENT B0, `(.L_x_0) ;  /* 0x000005b000007945 */ /* 0x000fe20003800200 */
[----:B------:R-:W-:Y:S02]  /*0170*/  CS2R R46, SRZ ;  /* 0x00000000002e7805 */ /* 0x000fe4000001ff00 */
[----:B------:R-:W-:-:S04]  /*0180*/  CS2R R48, SRZ ;  /* 0x0000000000307805 */ /* 0x000fc8000001ff00 */
[----:B------:R-:W2:Y:S08]  /*0190*/  I2F.F64.U32 R42, R43 ;  /* 0x0000002b002a7312 */ /* 0x000eb00000201800 */
[----:B------:R-:W0:Y:S08]  /*01a0*/  I2F.F64 R52, UR7 ;  /* 0x0000000700347d12 */ /* 0x000e300008201c00 */
[----:B------:R-:W1:Y:S01]  /*01b0*/  I2F.F64.U32 R50, UR6 ;  /* 0x0000000600327d12 */ /* 0x000e620008201800 */
[----:B---3--:R-:W-:-:S02]  /*01c0*/  DFMA R30, R34, -3, R40 ;  /* 0xc0080000221e782b */ /* 0x008fc40000000028 */
[C-C-:B------:R-:W-:Y:S02]  /*01d0*/  DADD R28, -R34.reuse, R40.reuse ;  /* 0x00000000221c7229 */ /* 0x140fe40000000128 */
[--C-:B------:R-:W-:Y:S02]  /*01e0*/  DFMA R26, RZ, R34, R40.reuse ;  /* 0x00000022ff1a722b */ /* 0x100fe40000000028 */
[----:B------:R-:W-:Y:S02]  /*01f0*/  DADD R24, R34, R40 ;  /* 0x0000000022187229 */ /* 0x000fe40000000028 */
[C-C-:B--2---:R-:W-:Y:S02]  /*0200*/  DFMA R18, R32.reuse, -3, R42.reuse ;  /* 0xc00800002012782b */ /* 0x144fe4000000002a */
[--C-:B------:R-:W-:Y:S02]  /*0210*/  DADD R16, -R32, R42.reuse ;  /* 0x0000000020107229 */ /* 0x100fe4000000012a */
[----:B------:R-:W-:-:S02]  /*0220*/  DFMA R14, RZ, R32, R42 ;  /* 0x00000020ff0e722b */ /* 0x000fc4000000002a */
[--C-:B0-----:R-:W-:Y:S02]  /*0230*/  DSETP.GEU.AND P5, PT, R30, R52.reuse, PT ;  /* 0x000000341e00722a */ /* 0x101fe40003fae000 */
[--C-:B------:R-:W-:Y:S02]  /*0240*/  DSETP.GEU.AND P0, PT, R28, R52.reuse, PT ;  /* 0x000000341c00722a */ /* 0x100fe40003f0e000 */
[----:B------:R-:W-:Y:S02]  /*0250*/  DSETP.GEU.AND P1, PT, R26, R52, PT ;  /* 0x000000341a00722a */ /* 0x000fe40003f2e000 */
[--C-:B-1----:R-:W-:Y:S02]  /*0260*/  DSETP.GEU.AND P3, PT, R18, R50.reuse, PT ;  /* 0x000000321200722a */ /* 0x102fe40003f6e000 */
[--C-:B------:R-:W-:Y:S02]  /*0270*/  DSETP.GEU.AND P4, PT, R16, R50.reuse, PT ;  /* 0x000000321000722a */ /* 0x100fe40003f8e000 */
[----:B------:R-:W-:-:S02]  /*0280*/  DSETP.GEU.AND P6, PT, R14, R50, PT ;  /* 0x000000320e00722a */ /* 0x000fc40003fce000 */
[----:B------:R-:W-:Y:S02]  /*0290*/  DFMA R22, R34, 2, R40 ;  /* 0x400000002216782b */ /* 0x000fe40000000028 */
[C-C-:B------:R-:W-:Y:S02]  /*02a0*/  DADD R12, R32.reuse, R42.reuse ;  /* 0x00000000200c7229 */ /* 0x140fe4000000002a */
[----:B------:R-:W-:Y:S02]  /*02b0*/  DFMA R10, R32, 2, R42 ;  /* 0x40000000200a782b */ /* 0x000fe4000000002a */
[----:B------:R-:W-:Y:S02]  /*02c0*/  DSETP.LTU.OR P5, PT, R30, RZ, P5 ;  /* 0x000000ff1e00722a */ /* 0x000fe40002fa9400 */
[----:B------:R-:W-:Y:S02]  /*02d0*/  DSETP.LTU.OR P0, PT, R28, RZ, P0 ;  /* 0x000000ff1c00722a */ /* 0x000fe40000709400 */
[----:B------:R-:W-:-:S02]  /*02e0*/  DSETP.LTU.OR P1, PT, R26, RZ, P1 ;  /* 0x000000ff1a00722a */ /* 0x000fc40000f29400 */
[----:B------:R-:W-:Y:S02]  /*02f0*/  DSETP.LTU.OR P3, PT, R18, RZ, P3 ;  /* 0x000000ff1200722a */ /* 0x000fe40001f69400 */
[----:B------:R-:W-:Y:S02]  /*0300*/  DSETP.LTU.OR P4, PT, R16, RZ, P4 ;  /* 0x000000ff1000722a */ /* 0x000fe40002789400 */
[----:B------:R-:W-:Y:S02]  /*0310*/  DSETP.LTU.OR P6, PT, R14, RZ, P6 ;  /* 0x000000ff0e00722a */ /* 0x000fe400037c9400 */
[----:B------:R-:W-:Y:S01]  /*0320*/  PLOP3.LUT P5, PT, P5, P3, PT, 0xf8, 0x8f ;  /* 0x00000000008f781c */ /* 0x000fe20002fa7f70 */
[--C-:B------:R-:W-:Y:S01]  /*0330*/  DSETP.GEU.AND P2, PT, R24, R52.reuse, PT ;  /* 0x000000341800722a */ /* 0x100fe20003f4e000 */
[----:B------:R-:W-:Y:S01]  /*0340*/  PLOP3.LUT P0, PT, P0, P4, PT, 0xf8, 0x8f ;  /* 0x00000000008f781c */ /* 0x000fe20000709f70 */
[----:B------:R-:W-:Y:S01]  /*0350*/  DSETP.GEU.AND P3, PT, R22, R52, PT ;  /* 0x000000341600722a */ /* 0x000fe20003f6e000 */
[----:B------:R-:W-:Y:S01]  /*0360*/  PLOP3.LUT P1, PT, P1, P6, PT, 0xf8, 0x8f ;  /* 0x00000000008f781c */ /* 0x000fe20000f2df70 */
[----:B------:R-:W-:-:S02]  /*0370*/  DSETP.GEU.AND P4, PT, R12, R50, PT ;  /* 0x000000320c00722a */ /* 0x000fc40003f8e000 */
[----:B------:R-:W-:Y:S02]  /*0380*/  DSETP.GEU.AND P6, PT, R10, R50, PT ;  /* 0x000000320a00722a */ /* 0x000fe40003fce000 */
[----:B------:R-:W-:Y:S02]  /*0390*/  DFMA R20, R34, 3, R40 ;  /* 0x400800002214782b */ /* 0x000fe40000000028 */
[----:B------:R-:W-:Y:S02]  /*03a0*/  DFMA R8, R32, 3, R42 ;  /* 0x400800002008782b */ /* 0x000fe4000000002a */
[----:B------:R-:W-:Y:S02]  /*03b0*/  DSETP.LTU.OR P2, PT, R24, RZ, P2 ;  /* 0x000000ff1800722a */ /* 0x000fe40001749400 */
[----:B------:R-:W-:Y:S02]  /*03c0*/  DSETP.LTU.OR P3, PT, R22, RZ, P3 ;  /* 0x000000ff1600722a */ /* 0x000fe40001f69400 */
[----:B------:R-:W-:-:S02]  /*03d0*/  DSETP.LTU.OR P4, PT, R12, RZ, P4 ;  /* 0x000000ff0c00722a */ /* 0x000fc40002789400 */
[----:B------:R-:W-:Y:S02]  /*03e0*/  DSETP.LTU.OR P6, PT, R10, RZ, P6 ;  /* 0x000000ff0a00722a */ /* 0x000fe400037c9400 */
[----:B------:R-:W-:Y:S02]  /*03f0*/  DFMA R6, R34, 4, R40 ;  /* 0x401000002206782b */ /* 0x000fe40000000028 */
[----:B------:R-:W-:Y:S01]  /*0400*/  PLOP3.LUT P2, PT, P2, P4, PT, 0xf8, 0x8f ;  /* 0x00000000008f781c */ /* 0x000fe20001749f70 */
[----:B------:R-:W-:Y:S01]  /*0410*/  DSETP.GEU.AND P4, PT, R20, R52, PT ;  /* 0x000000341400722a */ /* 0x000fe20003f8e000 */
[----:B------:R-:W-:Y:S01]  /*0420*/  PLOP3.LUT P3, PT, P3, P6, PT, 0xf8, 0x8f ;  /* 0x00000000008f781c */ /* 0x000fe20001f6df70 */
[----:B------:R-:W-:Y:S02]  /*0430*/  DSETP.GEU.AND P6, PT, R8, R50, PT ;  /* 0x000000320800722a */ /* 0x000fe40003fce000 */
[----:B------:R-:W-:Y:S02]  /*0440*/  DFMA R2, R32, 4, R42 ;  /* 0x401000002002782b */ /* 0x000fe4000000002a */
[----:B------:R-:W-:-:S02]  /*0450*/  DSETP.LTU.OR P4, PT, R20, RZ, P4 ;  /* 0x000000ff1400722a */ /* 0x000fc40002789400 */
[----:B------:R-:W-:Y:S02]  /*0460*/  DSETP.LTU.OR P6, PT, R8, RZ, P6 ;  /* 0x000000ff0800722a */ /* 0x000fe400037c9400 */
[----:B------:R-:W-:Y:S02]  /*0470*/  DFMA R58, R32, -4, R42 ;  /* 0xc0100000203a782b */ /* 0x000fe4000000002a */
[----:B------:R-:W-:Y:S02]  /*0480*/  DFMA R54, R34, -4, R40 ;  /* 0xc01000002236782b */ /* 0x000fe40000000028 */
[----:B------:R-:W-:Y:S01]  /*0490*/  PLOP3.LUT P4, PT, P4, P6, PT, 0xf8, 0x8f ;  /* 0x00000000008f781c */ /* 0x000fe2000278df70 */
[----:B------:R-:W-:Y:S02]  /*04a0*/  DSETP.GEU.AND P6, PT, R6, R52, PT ;  /* 0x000000340600722a */ /* 0x000fe40003fce000 */
[----:B------:R-:W-:Y:S01]  /*04b0*/  DADD R44, R32, R32 ;  /* 0x00000000202c7229 */ /* 0x000fe20000000020 */
[----:B------:R-:W-:Y:S01]  /*04c0*/  P2R R56, PR, RZ, 0x10 ;  /* 0x00000010ff387803 */ /* 0x000fe20000000000 */
[----:B------:R-:W-:-:S02]  /*04d0*/  DADD R4, R34, R34 ;  /* 0x0000000022047229 */ /* 0x000fc40000000022 */
[----:B------:R-:W-:Y:S02]  /*04e0*/  DSETP.GEU.AND P4, PT, R2, R50, PT ;  /* 0x000000320200722a */ /* 0x000fe40003f8e000 */
[----:B------:R-:W-:Y:S02]  /*04f0*/  DSETP.LTU.OR P6, PT, R6, RZ, P6 ;  /* 0x000000ff0600722a */ /* 0x000fe400037c9400 */
[----:B------:R-:W-:Y:S02]  /*0500*/  DADD R42, R42, -R44 ;  /* 0x000000002a2a7229 */ /* 0x000fe4000000082c */
[----:B------:R-:W-:Y:S01]  /*0510*/  DSETP.LTU.OR P4, PT, R2, RZ, P4 ;  /* 0x000000ff0200722a */ /* 0x000fe20002789400 */
[----:B------:R-:W0:Y:S01]  /*0520*/  LDC.64 R44, c[0x0][0x3b0] ;  /* 0x0000ec00ff2c7b82 */ /* 0x000e220000000a00 */
[----:B------:R-:W-:Y:S01]  /*0530*/  DADD R40, R40, -R4 ;  /* 0x0000000028287229 */ /* 0x000fe20000000804 */
[----:B------:R-:W-:-:S03]  /*0540*/  CS2R R4, SRZ ;  /* 0x0000000000047805 */ /* 0x000fc6000001ff00 */
[----:B------:R-:W-:Y:S01]  /*0550*/  PLOP3.LUT P4, PT, P6, P4, PT, 0xf8, 0x8f ;  /* 0x00000000008f781c */ /* 0x000fe20003789f70 */
[----:B------:R-:W-:-:S06]  /*0560*/  DSETP.GE.AND P6, PT, R58, RZ, PT ;  /* 0x000000ff3a00722a */ /* 0x000fcc0003fc6000 */
[----:B------:R-:W-:-:S06]  /*0570*/  DSETP.LTU.OR P6, PT, R54, RZ, !P6 ;  /* 0x000000ff3600722a */ /* 0x000fcc00077c9400 */
[----:B------:R-:W-:-:S06]  /*0580*/  DSETP.GEU.OR P6, PT, R54, R52, P6 ;  /* 0x000000343600722a */ /* 0x000fcc00037ce400 */
[----:B------:R-:W-:-:S14]  /*0590*/  DSETP.GEU.OR P6, PT, R58, R50, P6 ;  /* 0x000000323a00722a */ /* 0x000fdc00037ce400 */
[----:B------:R-:W-:Y:S05]  /*05a0*/  @P6 BRA `(.L_x_1) ;  /* 0x0000000000586947 */ /* 0x000fea0003800000 */
[----:B------:R-:W-:Y:S02]  /*05b0*/  DADD R54, R54, 0.5 ;  /* 0x3fe0000036367429 */ /* 0x000fe40000000000 */
[----:B------:R-:W-:-:S08]  /*05c0*/  DADD R58, R58, 0.5 ;  /* 0x3fe000003a3a7429 */ /* 0x000fd00000000000 */
[----:B------:R-:W-:Y:S08]  /*05d0*/  F2I.F64.TRUNC R54, R54 ;  /* 0x0000003600367311 */ /* 0x000ff0000030d100 */
[----:B------:R-:W1:Y:S01]  /*05e0*/  F2I.F64.TRUNC R59, R58 ;  /* 0x0000003a003b7311 */ /* 0x000e62000030d100 */
[----:B0-----:R-:W-:-:S05]  /*05f0*/  IMAD.WIDE R60, R0, 0x8, R44 ;  /* 0x00000008003c7825 */ /* 0x001fca00078e022c */
[----:B------:R0:W2:Y:S01]  /*0600*/  LDG.E.64 R48, desc[UR4][R60.64] ;  /* 0x000000043c307981 */ /* 0x0000a2000c1e1b00 */
[----:B-1----:R-:W-:-:S04]  /*0610*/  IMAD R57, R59, UR7, R54 ;  /* 0x000000073b397c24 */ /* 0x002fc8000f8e0236 */
[----:B------:R-:W-:-:S06]  /*0620*/  IMAD.WIDE R4, R57, 0x8, R44 ;  /* 0x0000000839047825 */ /* 0x000fcc00078e022c */
[----:B------:R-:W3:Y:S01]  /*0630*/  LDG.E.64 R4, desc[UR4][R4.64] ;  /* 0x0000000404047981 */ /* 0x000ee2000c1e1b00 */
[----:B------:R-:W-:-:S06]  /*0640*/  IMAD.WIDE R46, R57, 0x8, R36 ;  /* 0x00000008392e7825 */ /* 0x000fcc00078e0224 */
[----:B------:R-:W4:Y:S01]  /*0650*/  LDG.E.64 R46, desc[UR4][R46.64] ;  /* 0x000000042e2e7981 */ /* 0x000f22000c1e1b00 */
[----:B0-----:R-:W-:-:S05]  /*0660*/  IMAD.WIDE R60, R57, 0x8, R38 ;  /* 0x00000008393c7825 */ /* 0x001fca00078e0226 */
[----:B------:R-:W5:Y:S01]  /*0670*/  LDG.E.64 R54, desc[UR4][R60.64] ;  /* 0x000000043c367981 */ /* 0x000f62000c1e1b00 */
[----:B---3--:R-:W-:-:S08]  /*0680*/  DADD R4, R4, 1 ;  /* 0x3ff0000004047429 */ /* 0x008fd00000000000 */
[----:B--2---:R-:W-:Y:S02]  /*0690*/  DADD R58, -R48, R4 ;  /* 0x00000000303a7229 */ /* 0x004fe40000000104 */
[----:B----4-:R-:W-:-:S06]  /*06a0*/  DMUL R48, R32, R46 ;  /* 0x0000002e20307228 */ /* 0x010fcc0000000000 */
[----:B------:R-:W-:Y:S02]  /*06b0*/  DMUL R58, R58, 0.5 ;  /* 0x3fe000003a3a7828 */ /* 0x000fe40000000000 */
[----:B-----5:R-:W-:-:S08]  /*06c0*/  DFMA R48, R34, R54, R48 ;  /* 0x000000362230722b */ /* 0x020fd00000000030 */
[----:B------:R-:W-:Y:S02]  /*06d0*/  DMUL R58, R48, R58 ;  /* 0x0000003a303a7228 */ /* 0x000fe40000000000 */
[----:B------:R-:W-:-:S06]  /*06e0*/  DADD R48, RZ, R48 ;  /* 0x00000000ff307229 */ /* 0x000fcc0000000030 */
[-C--:B------:R-:W-:Y:S02]  /*06f0*/  DFMA R4, R54, R58.reuse, RZ ;  /* 0x0000003a3604722b */ /* 0x080fe400000000ff */
[----:B------:R-:W-:-:S11]  /*0700*/  DFMA R46, R46, R58, RZ ;  /* 0x0000003a2e2e722b */ /* 0x000fd600000000ff */
.L_x_1:
[----:B------:R-:W-:Y:S05]  /*0710*/  BSYNC.RECONVERGENT B0 ;  /* 0x0000000000007941 */ /* 0x000fea0003800200 */
.L_x_0:
[C---:B------:R-:W-:Y:S01]  /*0720*/  DSETP.GEU.AND P6, PT, R40.reuse, R52, PT ;  /* 0x000000342800722a */ /* 0x040fe20003fce000 */
[----:B------:R-:W-:Y:S01]  /*0730*/  P2R R54, PR, RZ, 0x1 ;  /* 0x00000001ff367803 */ /* 0x000fe20000000000 */
[----:B------:R-:W1:Y:S01]  /*0740*/  MUFU.RCP64H R53, 9 ;  /* 0x4022000000357908 */ /* 0x000e620000001800 */
[----:B------:R-:W-:Y:S01]  /*0750*/  IMAD.MOV.U32 R52, RZ, RZ, 0x1 ;  /* 0x00000001ff347424 */ /* 0x000fe200078e00ff */
[----:B------:R-:W-:Y:S02]  /*0760*/  BSSY.RECONVERGENT B0, `(.L_x_2) ;  /* 0x0000024000007945 */ /* 0x000fe40003800200 */
[----:B------:R-:W-:Y:S02]  /*0770*/  DSETP.LTU.OR P0, PT, R40, RZ, P6 ;  /* 0x000000ff2800722a */ /* 0x000fe40003709400 */
[----:B------:R-:W-:Y:S01]  /*0780*/  DSETP.GEU.AND P6, PT, R42, R50, PT ;  /* 0x000000322a00722a */ /* 0x000fe20003fce000 */
[----:B------:R-:W-:Y:S02]  /*0790*/  IMAD.MOV.U32 R50, RZ, RZ, 0x0 ;  /* 0x00000000ff327424 */ /* 0x000fe400078e00ff */
[----:B------:R-:W-:-:S03]  /*07a0*/  IMAD.MOV.U32 R51, RZ, RZ, 0x40220000 ;  /* 0x40220000ff337424 */ /* 0x000fc600078e00ff */
[----:B------:R-:W-:-:S06]  /*07b0*/  DSETP.LTU.OR P6, PT, R42, RZ, P6 ;  /* 0x000000ff2a00722a */ /* 0x000fcc00037c9400 */
[----:B------:R-:W-:Y:S02]  /*07c0*/  PLOP3.LUT P6, PT, P0, P6, PT, 0xf8, 0x8f ;  /* 0x00000000008f781c */ /* 0x000fe400007cdf70 */
[----:B------:R-:W-:Y:S01]  /*07d0*/  ISETP.NE.AND P0, PT, R54, RZ, PT ;  /* 0x000000ff3600720c */ /* 0x000fe20003f05270 */
[----:B-1----:R-:W-:-:S08]  /*07e0*/  DFMA R54, R52, -R50, 1 ;  /* 0x3ff000003436742b */ /* 0x002fd00000000832 */
[----:B------:R-:W-:-:S08]  /*07f0*/  DFMA R54, R54, R54, R54 ;  /* 0x000000363636722b */ /* 0x000fd00000000036 */
[----:B------:R-:W-:-:S08]  /*0800*/  DFMA R54, R52, R54, R52 ;  /* 0x000000363436722b */ /* 0x000fd00000000034 */
[----:B------:R-:W-:-:S08]  /*0810*/  DFMA R50, R54, -R50, 1 ;  /* 0x3ff000003632742b */ /* 0x000fd00000000832 */
[----:B------:R-:W-:Y:S01]  /*0820*/  DFMA R50, R54, R50, R54 ;  /* 0x000000323632722b */ /* 0x000fe20000000036 */
[----:B------:R-:W-:Y:S10]  /*0830*/  @P5 BRA `(.L_x_3) ;  /* 0x0000000000585947 */ /* 0x000ff40003800000 */
[----:B------:R-:W-:Y:S02]  /*0840*/  DADD R54, R30, 0.5 ;  /* 0x3fe000001e367429 */ /* 0x000fe40000000000 */
[----:B------:R-:W-:-:S08]  /*0850*/  DADD R58, R18, 0.5 ;  /* 0x3fe00000123a7429 */ /* 0x000fd00000000000 */
[----:B------:R-:W-:Y:S08]  /*0860*/  F2I.F64.TRUNC R54, R54 ;  /* 0x0000003600367311 */ /* 0x000ff0000030d100 */
[----:B------:R-:W1:Y:S02]  /*0870*/  F2I.F64.TRUNC R59, R58 ;  /* 0x0000003a003b7311 */ /* 0x000e64000030d100 */
[----:B-1----:R-:W-:-:S04]  /*0880*/  IMAD R61, R59, UR7, R54 ;  /* 0x000000073b3d7c24 */ /* 0x002fc8000f8e0236 */
[----:B0-----:R-:W-:-:S05]  /*0890*/  IMAD.WIDE R52, R61, 0x8, R44 ;  /* 0x000000083d347825 */ /* 0x001fca00078e022c */
[----:B------:R0:W2:Y:S01]  /*08a0*/  LDG.E.64 R30, desc[UR4][R52.64] ;  /* 0x00000004341e7981 */ /* 0x0000a2000c1e1b00 */
[----:B------:R-:W-:-:S06]  /*08b0*/  IMAD.WIDE R18, R61, 0x8, R36 ;  /* 0x000000083d127825 */ /* 0x000fcc00078e0224 */
[----:B------:R-:W3:Y:S01]  /*08c0*/  LDG.E.64 R18, desc[UR4][R18.64] ;  /* 0x0000000412127981 */ /* 0x000ee2000c1e1b00 */
[----:B0-----:R-:W-:-:S06]  /*08d0*/  IMAD.WIDE R52, R0, 0x8, R44 ;  /* 0x0000000800347825 */ /* 0x001fcc00078e022c */
[----:B------:R-:W4:Y:S01]  /*08e0*/  LDG.E.64 R52, desc[UR4][R52.64] ;  /* 0x0000000434347981 */ /* 0x000f22000c1e1b00 */
[----:B------:R-:W-:-:S05]  /*08f0*/  IMAD.WIDE R60, R61, 0x8, R38 ;  /* 0x000000083d3c7825 */ /* 0x000fca00078e0226 */
[----:B------:R-:W5:Y:S01]  /*0900*/  LDG.E.64 R54, desc[UR4][R60.64] ;  /* 0x000000043c367981 */ /* 0x000f62000c1e1b00 */
[----:B--2---:R-:W-:-:S08]  /*0910*/  DADD R30, R30, 1 ;  /* 0x3ff000001e1e7429 */ /* 0x004fd00000000000 */
[----:B----4-:R-:W-:Y:S02]  /*0920*/  DADD R58, -R52, R30 ;  /* 0x00000000343a7229 */ /* 0x010fe4000000011e */
[----:B---3--:R-:W-:-:S06]  /*0930*/  DMUL R30, R32, R18 ;  /* 0x00000012201e7228 */ /* 0x008fcc0000000000 */
[----:B------:R-:W-:Y:S02]  /*0940*/  DMUL R58, R58, 0.5 ;  /* 0x3fe000003a3a7828 */ /* 0x000fe40000000000 */
[----:B-----5:R-:W-:-:S08]  /*0950*/  DFMA R30, R34, R54, R30 ;  /* 0x00000036221e722b */ /* 0x020fd0000000001e */
[----:B------:R-:W-:Y:S02]  /*0960*/  DMUL R58, R30, R58 ;  /* 0x0000003a1e3a7228 */ /* 0x000fe40000000000 */
[----:B------:R-:W-:-:S06]  /*0970*/  DADD R48, R48, R30 ;  /* 0x0000000030307229 */ /* 0x000fcc000000001e */
[-C--:B------:R-:W-:Y:S02]  /*0980*/  DFMA R4, R54, R58.reuse, R4 ;  /* 0x0000003a3604722b */ /* 0x080fe40000000004 */
[----:B------:R-:W-:-:S11]  /*0990*/  DFMA R46, R18, R58, R46 ;  /* 0x0000003a122e722b */ /* 0x000fd6000000002e */
.L_x_3:
[----:B------:R-:W-:Y:S05]  /*09a0*/  BSYNC.RECONVERGENT B0 ;  /* 0x0000000000007941 */ /* 0x000fea0003800200 */
.L_x_2:
[----:B------:R-:W-:Y:S04]  /*09b0*/  BSSY.RECONVERGENT B0, `(.L_x_4) ;  /* 0x0000018000007945 */ /* 0x000fe80003800200 */
[----:B------:R-:W-:Y:S05]  /*09c0*/  @P6 BRA `(.L_x_5) ;  /* 0x0000000000586947 */ /* 0x000fea0003800000 */
[----:B------:R-:W-:Y:S02]  /*09d0*/  DADD R30, R40, 0.5 ;  /* 0x3fe00000281e7429 */ /* 0x000fe40000000000 */
[----:B------:R-:W-:-:S08]  /*09e0*/  DADD R52, R42, 0.5 ;  /* 0x3fe000002a347429 */ /* 0x000fd00000000000 */
[----:B------:R-:W-:Y:S08]  /*09f0*/  F2I.F64.TRUNC R30, R30 ;  /* 0x0000001e001e7311 */ /* 0x000ff0000030d100 */
[----:B------:R-:W1:Y:S02]  /*0a00*/  F2I.F64.TRUNC R53, R52 ;  /* 0x0000003400357311 */ /* 0x000e64000030d100 */
[----:B-1----:R-:W-:-:S04]  /*0a10*/  IMAD R55, R53, UR7, R30 ;  /* 0x0000000735377c24 */ /* 0x002fc8000f8e021e */
[----:B0-----:R-:W-:-:S05]  /*0a20*/  IMAD.WIDE R58, R55, 0x8, R44 ;  /* 0x00000008373a7825 */ /* 0x001fca00078e022c */
[----:B------:R-:W2:Y:S01]  /*0a30*/  LDG.E.64 R40, desc[UR4][R58.64] ;  /* 0x000000043a287981 */ /* 0x000ea2000c1e1b00 */
[----:B------:R-:W-:-:S04]  /*0a40*/  IMAD.WIDE R18, R55, 0x8, R36 ;  /* 0x0000000837127825 */ /* 0x000fc800078e0224 */
[----:B------:R-:W-:Y:S02]  /*0a50*/  IMAD.WIDE R52, R0, 0x8, R44 ;  /* 0x0000000800347825 */ /* 0x000fe400078e022c */
[----:B------:R-:W3:Y:S04]  /*0a60*/  LDG.E.64 R18, desc[UR4][R18.64] ;  /* 0x0000000412127981 */ /* 0x000ee8000c1e1b00 */
[----:B------:R-:W4:Y:S01]  /*0a70*/  LDG.E.64 R42, desc[UR4][R52.64] ;  /* 0x00000004342a7981 */ /* 0x000f22000c1e1b00 */
[----:B------:R-:W-:-:S05]  /*0a80*/  IMAD.WIDE R54, R55, 0x8, R38 ;  /* 0x0000000837367825 */ /* 0x000fca00078e0226 */
[----:B------:R-:W5:Y:S01]  /*0a90*/  LDG.E.64 R30, desc[UR4][R54.64] ;  /* 0x00000004361e7981 */ /* 0x000f62000c1e1b00 */
[----:B--2---:R-:W-:Y:S02]  /*0aa0*/  DADD R60, R40, 1 ;  /* 0x3ff00000283c7429 */ /* 0x004fe40000000000 */
[----:B---3--:R-:W-:-:S06]  /*0ab0*/  DMUL R40, R32, R18 ;  /* 0x0000001220287228 */ /* 0x008fcc0000000000 */
[----:B----4-:R-:W-:Y:S02]  /*0ac0*/  DADD R42, -R42, R60 ;  /* 0x000000002a2a7229 */ /* 0x010fe4000000013c */
[----:B-----5:R-:W-:-:S06]  /*0ad0*/  DFMA R40, R34, R30, R40 ;  /* 0x0000001e2228722b */ /* 0x020fcc0000000028 */
[----:B------:R-:W-:Y:S02]  /*0ae0*/  DMUL R42, R42, 0.5 ;  /* 0x3fe000002a2a7828 */ /* 0x000fe40000000000 */
[----:B------:R-:W-:-:S06]  /*0af0*/  DADD R48, R48, R40 ;  /* 0x0000000030307229 */ /* 0x000fcc0000000028 */
[----:B------:R-:W-:-:S08]  /*0b00*/  DMUL R42, R40, R42 ;  /* 0x0000002a282a7228 */ /* 0x000fd00000000000 */
[-C--:B------:R-:W-:Y:S02]  /*0b10*/  DFMA R4, R30, R42.reuse, R4 ;  /* 0x0000002a1e04722b */ /* 0x080fe40000000004 */
[----:B------:R-:W-:-:S11]  /*0b20*/  DFMA R46, R18, R42, R46 ;  /* 0x0000002a122e722b */ /* 0x000fd6000000002e */
.L_x_5:
[----:B------:R-:W-:Y:S05]  /*0b30*/  BSYNC.RECONVERGENT B0 ;  /* 0x0000000000007941 */ /* 0x000fea0003800200 */
.L_x_4:
[----:B------:R-:W-:Y:S01]  /*0b40*/  BSSY.RECONVERGENT B0, `(.L_x_6) ;  /* 0x0000018000007945 */ /* 0x000fe20003800200 */
[----:B0-----:R-:W-:-:S03]  /*0b50*/  IMAD.WIDE R18, R0, 0x8, R44 ;  /* 0x0000000800127825 */ /* 0x001fc600078e022c */
[----:B------:R-:W-:Y:S05]  /*0b60*/  @P0 BRA `(.L_x_7) ;  /* 0x0000000000540947 */ /* 0x000fea0003800000 */
[----:B------:R-:W-:Y:S01]  /*0b70*/  DADD R30, R28, 0.5 ;  /* 0x3fe000001c1e7429 */ /* 0x000fe20000000000 */
[----:B------:R-:W2:Y:S01]  /*0b80*/  LDG.E.64 R54, desc[UR4][R18.64] ;  /* 0x0000000412367981 */ /* 0x000ea2000c1e1b00 */
[----:B------:R-:W-:-:S08]  /*0b90*/  DADD R40, R16, 0.5 ;  /* 0x3fe0000010287429 */ /* 0x000fd00000000000 */
[----:B------:R-:W-:Y:S08]  /*0ba0*/  F2I.F64.TRUNC R30, R30 ;  /* 0x0000001e001e7311 */ /* 0x000ff0000030d100 */
[----:B------:R-:W0:Y:S02]  /*0bb0*/  F2I.F64.TRUNC R41, R40 ;  /* 0x0000002800297311 */ /* 0x000e24000030d100 */
[----:B0-----:R-:W-:-:S04]  /*0bc0*/  IMAD R29, R41, UR7, R30 ;  /* 0x00000007291d7c24 */ /* 0x001fc8000f8e021e */
[----:B------:R-:W-:-:S04]  /*0bd0*/  IMAD.WIDE R42, R29, 0x8, R44 ;  /* 0x000000081d2a7825 */ /* 0x000fc800078e022c */
[C---:B------:R-:W-:Y:S02]  /*0be0*/  IMAD.WIDE R16, R29.reuse, 0x8, R36 ;  /* 0x000000081d107825 */ /* 0x040fe400078e0224 */
[----:B------:R-:W3:Y:S02]  /*0bf0*/  LDG.E.64 R42, desc[UR4][R42.64] ;  /* 0x000000042a2a7981 */ /* 0x000ee4000c1e1b00 */
[----:B------:R-:W-:Y:S02]  /*0c00*/  IMAD.WIDE R28, R29, 0x8, R38 ;  /* 0x000000081d1c7825 */ /* 0x000fe400078e0226 */
[----:B------:R-:W4:Y:S04]  /*0c10*/  LDG.E.64 R16, desc[UR4][R16.64] ;  /* 0x0000000410107981 */ /* 0x000f28000c1e1b00 */
[----:B------:R-:W5:Y:S01]  /*0c20*/  LDG.E.64 R28, desc[UR4][R28.64] ;  /* 0x000000041c1c7981 */ /* 0x000f62000c1e1b00 */
[----:B---3--:R-:W-:-:S02]  /*0c30*/  DADD R52, R42, 1 ;  /* 0x3ff000002a347429 */ /* 0x008fc40000000000 */
[----:B----4-:R-:W-:-:S06]  /*0c40*/  DMUL R30, R32, R16 ;  /* 0x00000010201e7228 */ /* 0x010fcc0000000000 */
[----:B--2---:R-:W-:Y:S02]  /*0c50*/  DADD R52, -R54, R52 ;  /* 0x0000000036347229 */ /* 0x004fe40000000134 */
[----:B-----5:R-:W-:-:S06]  /*0c60*/  DFMA R30, R34, R28, R30 ;  /* 0x0000001c221e722b */ /* 0x020fcc000000001e */
[----:B------:R-:W-:-:S08]  /*0c70*/  DMUL R52, R52, 0.5 ;  /* 0x3fe0000034347828 */ /* 0x000fd00000000000 */
[----:B------:R-:W-:Y:S02]  /*0c80*/  DMUL R52, R30, R52 ;  /* 0x000000341e347228 */ /* 0x000fe40000000000 */
[----:B------:R-:W-:-:S06]  /*0c90*/  DADD R48, R48, R30 ;  /* 0x0000000030307229 */ /* 0x000fcc000000001e */
[-C--:B------:R-:W-:Y:S02]  /*0ca0*/  DFMA R4, R28, R52.reuse, R4 ;  /* 0x000000341c04722b */ /* 0x080fe40000000004 */
[----:B------:R-:W-:-:S11]  /*0cb0*/  DFMA R46, R16, R52, R46 ;  /* 0x00000034102e722b */ /* 0x000fd6000000002e */
.L_x_7:
[----:B------:R-:W-:Y:S05]  /*0cc0*/  BSYNC.RECONVERGENT B0 ;  /* 0x0000000000007941 */ /* 0x000fea0003800200 */
.L_x_6:
[----:B------:R-:W-:Y:S04]  /*0cd0*/  BSSY.RECONVERGENT B0, `(.L_x_8) ;  /* 0x0000017000007945 */ /* 0x000fe80003800200 */
        /* <DEDUP_REMOVED lines=22> */
.L_x_9:
[----:B------:R-:W-:Y:S05]  /*0e40*/  BSYNC.RECONVERGENT B0 ;  /* 0x0000000000007941 */ /* 0x000fea0003800200 */
.L_x_8:
        /* <DEDUP_REMOVED lines=23> */
.L_x_11:
[----:B------:R-:W-:Y:S05]  /*0fc0*/  BSYNC.RECONVERGENT B0 ;  /* 0x0000000000007941 */ /* 0x000fea0003800200 */
.L_x_10:
        /* <DEDUP_REMOVED lines=23> */
.L_x_13:
[----:B------:R-:W-:Y:S05]  /*1140*/  BSYNC.RECONVERGENT B0 ;  /* 0x0000000000007941 */ /* 0x000fea0003800200 */
.L_x_12:
[----:B------:R-:W-:Y:S01]  /*1150*/  ISETP.NE.AND P0, PT, R56, RZ, PT ;  /* 0x000000ff3800720c */ /* 0x000fe20003f05270 */
[----:B------:R-:W-:-:S12]  /*1160*/  BSSY.RECONVERGENT B0, `(.L_x_14) ;  /* 0x0000017000007945 */ /* 0x000fd80003800200 */
        /* <DEDUP_REMOVED lines=22> */
.L_x_15:
[----:B------:R-:W-:Y:S05]  /*12d0*/  BSYNC.RECONVERGENT B0 ;  /* 0x0000000000007941 */ /* 0x000fea0003800200 */
.L_x_14:
        /* <DEDUP_REMOVED lines=23> */
.L_x_17:
[----:B------:R-:W-:Y:S05]  /*1450*/  BSYNC.RECONVERGENT B0 ;  /* 0x0000000000007941 */ /* 0x000fea0003800200 */
.L_x_16:
[----:B------:R-:W-:Y:S01]  /*1460*/  DMUL R2, R50, R48 ;  /* 0x0000003032027228 */ /* 0x000fe20000000000 */
[----:B------:R-:W-:Y:S01]  /*1470*/  FSETP.GEU.AND P1, PT, |R49|, 6.5827683646048100446e-37, PT ;  /* 0x036000003100780b */ /* 0x000fe20003f2e200 */
[----:B------:R-:W-:Y:S06]  /*1480*/  BSSY.RECONVERGENT B0, `(.L_x_18) ;  /* 0x000000c000007945 */ /* 0x000fec0003800200 */
[----:B------:R-:W-:-:S08]  /*1490*/  DFMA R6, R2, -9, R48 ;  /* 0xc02200000206782b */ /* 0x000fd00000000030 */
[----:B------:R-:W-:-:S10]  /*14a0*/  DFMA R2, R50, R6, R2 ;  /* 0x000000063202722b */ /* 0x000fd40000000002 */
[----:B------:R-:W-:-:S05]  /*14b0*/  FFMA R6, RZ, 2.53125, R3 ;  /* 0x40220000ff067823 */ /* 0x000fca0000000003 */
[----:B------:R-:W-:-:S13]  /*14c0*/  FSETP.GT.AND P0, PT, |R6|, 1.469367938527859385e-39, PT ;  /* 0x001000000600780b */ /* 0x000fda0003f04200 */
[----:B------:R-:W-:Y:S05]  /*14d0*/  @P0 BRA P1, `(.L_x_19) ;  /* 0x0000000000180947 */ /* 0x000fea0000800000 */
[----:B------:R-:W-:Y:S01]  /*14e0*/  MOV R14, R48 ;  /* 0x00000030000e7202 */ /* 0x000fe20000000f00 */
[----:B------:R-:W-:Y:S01]  /*14f0*/  IMAD.MOV.U32 R15, RZ, RZ, R49 ;  /* 0x000000ffff0f7224 */ /* 0x000fe200078e0031 */
[----:B------:R-:W-:Y:S01]  /*1500*/  MOV R10, 0x1540 ;  /* 0x00001540000a7802 */ /* 0x000fe20000000f00 */
[----:B------:R-:W-:Y:S02]  /*1510*/  IMAD.MOV.U32 R2, RZ, RZ, RZ ;  /* 0x000000ffff027224 */ /* 0x000fe400078e00ff */
[----:B------:R-:W-:-:S07]  /*1520*/  IMAD.MOV.U32 R3, RZ, RZ, 0x40220000 ;  /* 0x40220000ff037424 */ /* 0x000fce00078e00ff */
[----:B------:R-:W-:Y:S05]  /*1530*/  CALL.REL.NOINC `($__internal_0_$__cuda_sm20_div_rn_f64_full) ;  /* 0x0000000400747944 */ /* 0x000fea0003c00000 */
.L_x_19:
[----:B------:R-:W-:Y:S05]  /*1540*/  BSYNC.RECONVERGENT B0 ;  /* 0x0000000000007941 */ /* 0x000fea0003800200 */
.L_x_18:
[----:B------:R-:W-:Y:S01]  /*1550*/  DADD R6, -RZ, -R46 ;  /* 0x00000000ff067229 */ /* 0x000fe2000000092e */
[----:B------:R-:W-:Y:S01]  /*1560*/  UMOV UR6, 0x9999999a ;  /* 0x9999999a00067882 */ /* 0x000fe20000000000 */
[----:B------:R-:W-:Y:S01]  /*1570*/  UMOV UR7, 0x3fb99999 ;  /* 0x3fb9999900077882 */ /* 0x000fe20000000000 */
[----:B------:R-:W-:Y:S01]  /*1580*/  DADD R8, -RZ, -R4 ;  /* 0x00000000ff087229 */ /* 0x000fe20000000904 */
[----:B------:R-:W-:Y:S01]  /*1590*/  BSSY.RECONVERGENT B0, `(.L_x_20) ;  /* 0x0000055000007945 */ /* 0x000fe20003800200 */
[----:B------:R-:W-:-:S06]  /*15a0*/  DSETP.GEU.AND P0, PT, R2, -UR6, PT ;  /* 0x8000000602007e2a */ /* 0x000fcc000bf0e000 */
[----:B------:R-:W-:Y:S02]  /*15b0*/  FSEL R6, R6, R46, !P0 ;  /* 0x0000002e06067208 */ /* 0x000fe40004000000 */
[----:B------:R-:W-:Y:S02]  /*15c0*/  FSEL R7, R7, R47, !P0 ;  /* 0x0000002f07077208 */ /* 0x000fe40004000000 */
[----:B------:R-:W-:Y:S02]  /*15d0*/  FSEL R4, R8, R4, !P0 ;  /* 0x0000000408047208 */ /* 0x000fe40004000000 */
[----:B------:R-:W-:Y:S02]  /*15e0*/  FSEL R5, R9, R5, !P0 ;  /* 0x0000000509057208 */ /* 0x000fe40004000000 */
[----:B------:R-:W-:-:S08]  /*15f0*/  DMUL R2, R6, R6 ;  /* 0x0000000606027228 */ /* 0x000fd00000000000 */
[----:B------:R-:W-:-:S08]  /*1600*/  DFMA R12, R4, R4, R2 ;  /* 0x00000004040c722b */ /* 0x000fd00000000002 */
[----:B------:R-:W-:-:S14]  /*1610*/  DSETP.NEU.AND P0, PT, R12, RZ, PT ;  /* 0x000000ff0c00722a */ /* 0x000fdc0003f0d000 */
[----:B------:R-:W-:Y:S05]  /*1620*/  @!P0 BRA `(.L_x_21) ;  /* 0x00000004002c8947 */ /* 0x000fea0003800000 */
[----:B------:R-:W0:Y:S01]  /*1630*/  MUFU.RSQ64H R3, R13 ;  /* 0x0000000d00037308 */ /* 0x000e220000001c00 */
[----:B------:R-:W-:Y:S01]  /*1640*/  IADD3 R2, PT, PT, R13, -0x3500000, RZ ;  /* 0xfcb000000d027810 */ /* 0x000fe20007ffe0ff */
[----:B------:R-:W-:Y:S01]  /*1650*/  IMAD.MOV.U32 R10, RZ, RZ, 0x0 ;  /* 0x00000000ff0a7424 */ /* 0x000fe200078e00ff */
[----:B------:R-:W-:Y:S01]  /*1660*/  BSSY.RECONVERGENT B1, `(.L_x_22) ;  /* 0x0000010000017945 */ /* 0x000fe20003800200 */
[----:B------:R-:W-:Y:S01]  /*1670*/  IMAD.MOV.U32 R11, RZ, RZ, 0x3fd80000 ;  /* 0x3fd80000ff0b7424 */ /* 0x000fe200078e00ff */
[----:B------:R-:W-:Y:S02]  /*1680*/  ISETP.GE.U32.AND P0, PT, R2, 0x7ca00000, PT ;  /* 0x7ca000000200780c */ /* 0x000fe40003f06070 */
[----:B0-----:R-:W-:-:S08]  /*1690*/  DMUL R8, R2, R2 ;  /* 0x0000000202087228 */ /* 0x001fd00000000000 */
[----:B------:R-:W-:-:S08]  /*16a0*/  DFMA R8, R12, -R8, 1 ;  /* 0x3ff000000c08742b */ /* 0x000fd00000000808 */
[----:B------:R-:W-:Y:S02]  /*16b0*/  DFMA R10, R8, R10, 0.5 ;  /* 0x3fe00000080a742b */ /* 0x000fe4000000000a */
[----:B------:R-:W-:-:S08]  /*16c0*/  DMUL R8, R2, R8 ;  /* 0x0000000802087228 */ /* 0x000fd00000000000 */
[----:B------:R-:W-:-:S08]  /*16d0*/  DFMA R14, R10, R8, R2 ;  /* 0x000000080a0e722b */ /* 0x000fd00000000002 */
[----:B------:R-:W-:Y:S02]  /*16e0*/  DMUL R16, R12, R14 ;  /* 0x0000000e0c107228 */ /* 0x000fe40000000000 */
[----:B------:R-:W-:Y:S01]  /*16f0*/  IADD3 R11, PT, PT, R15, -0x100000, RZ ;  /* 0xfff000000f0b7810 */ /* 0x000fe20007ffe0ff */
[----:B------:R-:W-:-:S05]  /*1700*/  IMAD.MOV.U32 R10, RZ, RZ, R14 ;  /* 0x000000ffff0a7224 */ /* 0x000fca00078e000e */
[----:B------:R-:W-:-:S08]  /*1710*/  DFMA R18, R16, -R16, R12 ;  /* 0x800000101012722b */ /* 0x000fd0000000000c */
[----:B------:R-:W-:Y:S01]  /*1720*/  DFMA R8, R18, R10, R16 ;  /* 0x0000000a1208722b */ /* 0x000fe20000000010 */
[----:B------:R-:W-:Y:S10]  /*1730*/  @!P0 BRA `(.L_x_23) ;  /* 0x0000000000088947 */ /* 0x000ff40003800000 */
[----:B------:R-:W-:-:S07]  /*1740*/  MOV R20, 0x1760 ;  /* 0x0000176000147802 */ /* 0x000fce0000000f00 */
[----:B------:R-:W-:Y:S05]  /*1750*/  CALL.REL.NOINC `($__internal_1_$__cuda_sm20_dsqrt_rn_f64_mediumpath_v1) ;  /* 0x0000000800607944 */ /* 0x000fea0003c00000 */
.L_x_23:
[----:B------:R-:W-:Y:S05]  /*1760*/  BSYNC.RECONVERGENT B1 ;  /* 0x0000000000017941 */ /* 0x000fea0003800200 */
.L_x_22:
[----:B------:R-:W0:Y:S01]  /*1770*/  MUFU.RCP64H R3, R9 ;  /* 0x0000000900037308 */ /* 0x000e220000001800 */
[----:B------:R-:W-:Y:S01]  /*1780*/  IMAD.MOV.U32 R2, RZ, RZ, 0x1 ;  /* 0x00000001ff027424 */ /* 0x000fe200078e00ff */
[----:B------:R-:W1:Y:S01]  /*1790*/  LDC.64 R16, c[0x0][0x390] ;  /* 0x0000e400ff107b82 */ /* 0x000e620000000a00 */
[----:B------:R-:W-:Y:S01]  /*17a0*/  FSETP.GEU.AND P1, PT, |R5|, 6.5827683646048100446e-37, PT ;  /* 0x036000000500780b */ /* 0x000fe20003f2e200 */
[----:B------:R-:W-:Y:S03]  /*17b0*/  BSSY.RECONVERGENT B1, `(.L_x_24) ;  /* 0x0000014000017945 */ /* 0x000fe60003800200 */
[----:B0-----:R-:W-:-:S08]  /*17c0*/  DFMA R10, R2, -R8, 1 ;  /* 0x3ff00000020a742b */ /* 0x001fd00000000808 */
[----:B------:R-:W-:-:S08]  /*17d0*/  DFMA R10, R10, R10, R10 ;  /* 0x0000000a0a0a722b */ /* 0x000fd0000000000a */
[----:B------:R-:W-:-:S08]  /*17e0*/  DFMA R10, R2, R10, R2 ;  /* 0x0000000a020a722b */ /* 0x000fd00000000002 */
[----:B------:R-:W-:-:S08]  /*17f0*/  DFMA R2, R10, -R8, 1 ;  /* 0x3ff000000a02742b */ /* 0x000fd00000000808 */
[----:B------:R-:W-:Y:S01]  /*1800*/  DFMA R2, R10, R2, R10 ;  /* 0x000000020a02722b */ /* 0x000fe2000000000a */
[----:B-1----:R-:W-:-:S05]  /*1810*/  IMAD.WIDE R10, R0, 0x8, R16 ;  /* 0x00000008000a7825 */ /* 0x002fca00078e0210 */
[----:B------:R0:W-:Y:S02]  /*1820*/  STG.E.64 desc[UR4][R10.64], R8 ;  /* 0x000000080a007986 */ /* 0x0001e4000c101b04 */
[----:B------:R-:W-:-:S08]  /*1830*/  DMUL R12, R4, R2 ;  /* 0x00000002040c7228 */ /* 0x000fd00000000000 */
[----:B------:R-:W-:-:S08]  /*1840*/  DFMA R14, R12, -R8, R4 ;  /* 0x800000080c0e722b */ /* 0x000fd00000000004 */
[----:B------:R-:W-:-:S10]  /*1850*/  DFMA R2, R2, R14, R12 ;  /* 0x0000000e0202722b */ /* 0x000fd4000000000c */
[----:B------:R-:W-:-:S05]  /*1860*/  FFMA R12, RZ, R9, R3 ;  /* 0x00000009ff0c7223 */ /* 0x000fca0000000003 */
[----:B------:R-:W-:-:S13]  /*1870*/  FSETP.GT.AND P0, PT, |R12|, 1.469367938527859385e-39, PT ;  /* 0x001000000c00780b */ /* 0x000fda0003f04200 */
[----:B0-----:R-:W-:Y:S05]  /*1880*/  @P0 BRA P1, `(.L_x_25) ;  /* 0x0000000000180947 */ /* 0x001fea0000800000 */
[----:B------:R-:W-:Y:S01]  /*1890*/  MOV R14, R4 ;  /* 0x00000004000e7202 */ /* 0x000fe20000000f00 */
[----:B------:R-:W-:Y:S01]  /*18a0*/  IMAD.MOV.U32 R15, RZ, RZ, R5 ;  /* 0x000000ffff0f7224 */ /* 0x000fe200078e0005 */
[----:B------:R-:W-:Y:S01]  /*18b0*/  MOV R3, R9 ;  /* 0x0000000900037202 */ /* 0x000fe20000000f00 */
[----:B------:R-:W-:Y:S01]  /*18c0*/  IMAD.MOV.U32 R2, RZ, RZ, R8 ;  /* 0x000000ffff027224 */ /* 0x000fe200078e0008 */
[----:B------:R-:W-:-:S07]  /*18d0*/  MOV R10, 0x18f0 ;  /* 0x000018f0000a7802 */ /* 0x000fce0000000f00 */
[----:B------:R-:W-:Y:S05]  /*18e0*/  CALL.REL.NOINC `($__internal_0_$__cuda_sm20_div_rn_f64_full) ;  /* 0x0000000000887944 */ /* 0x000fea0003c00000 */
.L_x_25:
[----:B------:R-:W-:Y:S05]  /*18f0*/  BSYNC.RECONVERGENT B1 ;  /* 0x0000000000017941 */ /* 0x000fea0003800200 */
.L_x_24:
[----:B------:R-:W0:Y:S01]  /*1900*/  MUFU.RCP64H R5, R9 ;  /* 0x0000000900057308 */ /* 0x000e220000001800 */
[----:B------:R-:W-:Y:S01]  /*1910*/  IMAD.MOV.U32 R4, RZ, RZ, 0x1 ;  /* 0x00000001ff047424 */ /* 0x000fe200078e00ff */
[----:B------:R-:W-:Y:S01]  /*1920*/  FSETP.GEU.AND P1, PT, |R7|, 6.5827683646048100446e-37, PT ;  /* 0x036000000700780b */ /* 0x000fe20003f2e200 */
[----:B------:R-:W-:Y:S04]  /*1930*/  BSSY.RECONVERGENT B1, `(.L_x_26) ;  /* 0x0000017000017945 */ /* 0x000fe80003800200 */
[----:B0-----:R-:W-:-:S08]  /*1940*/  DFMA R10, R4, -R8, 1 ;  /* 0x3ff00000040a742b */ /* 0x001fd00000000808 */
[----:B------:R-:W-:-:S08]  /*1950*/  DFMA R10, R10, R10, R10 ;  /* 0x0000000a0a0a722b */ /* 0x000fd0000000000a */
[----:B------:R-:W-:Y:S02]  /*1960*/  DFMA R4, R4, R10, R4 ;  /* 0x0000000a0404722b */ /* 0x000fe40000000004 */
[----:B------:R-:W0:Y:S06]  /*1970*/  LDC.64 R10, c[0x0][0x380] ;  /* 0x0000e000ff0a7b82 */ /* 0x000e2c0000000a00 */
[----:B------:R-:W-:-:S08]  /*1980*/  DFMA R12, R4, -R8, 1 ;  /* 0x3ff00000040c742b */ /* 0x000fd00000000808 */
[----:B------:R-:W-:-:S08]  /*1990*/  DFMA R14, R4, R12, R4 ;  /* 0x0000000c040e722b */ /* 0x000fd00000000004 */
[----:B------:R-:W-:Y:S01]  /*19a0*/  DMUL R4, R6, R14 ;  /* 0x0000000e06047228 */ /* 0x000fe20000000000 */
[----:B0-----:R-:W-:-:S05]  /*19b0*/  IMAD.WIDE R10, R0, 0x8, R10 ;  /* 0x00000008000a7825 */ /* 0x001fca00078e020a */
[----:B------:R0:W-:Y:S02]  /*19c0*/  STG.E.64 desc[UR4][R10.64], R2 ;  /* 0x000000020a007986 */ /* 0x0001e4000c101b04 */
[----:B------:R-:W-:-:S08]  /*19d0*/  DFMA R12, R4, -R8, R6 ;  /* 0x80000008040c722b */ /* 0x000fd00000000006 */
[----:B------:R-:W-:-:S10]  /*19e0*/  DFMA R4, R14, R12, R4 ;  /* 0x0000000c0e04722b */ /* 0x000fd40000000004 */
[----:B------:R-:W-:-:S05]  /*19f0*/  FFMA R12, RZ, R9, R5 ;  /* 0x00000009ff0c7223 */ /* 0x000fca0000000005 */
[----:B------:R-:W-:-:S13]  /*1a00*/  FSETP.GT.AND P0, PT, |R12|, 1.469367938527859385e-39, PT ;  /* 0x001000000c00780b */ /* 0x000fda0003f04200 */
[----:B0-----:R-:W-:Y:S05]  /*1a10*/  @P0 BRA P1, `(.L_x_27) ;  /* 0x0000000000200947 */ /* 0x001fea0000800000 */
[----:B------:R-:W-:Y:S01]  /*1a20*/  IMAD.MOV.U32 R2, RZ, RZ, R8 ;  /* 0x000000ffff027224 */ /* 0x000fe200078e0008 */
[----:B------:R-:W-:Y:S01]  /*1a30*/  MOV R3, R9 ;  /* 0x0000000900037202 */ /* 0x000fe20000000f00 */
[----:B------:R-:W-:Y:S01]  /*1a40*/  IMAD.MOV.U32 R14, RZ, RZ, R6 ;  /* 0x000000ffff0e7224 */ /* 0x000fe200078e0006 */
[----:B------:R-:W-:Y:S01]  /*1a50*/  MOV R10, 0x1a80 ;  /* 0x00001a80000a7802 */ /* 0x000fe20000000f00 */
[----:B------:R-:W-:-:S07]  /*1a60*/  IMAD.MOV.U32 R15, RZ, RZ, R7 ;  /* 0x000000ffff0f7224 */ /* 0x000fce00078e0007 */
[----:B------:R-:W-:Y:S05]  /*1a70*/  CALL.REL.NOINC `($__internal_0_$__cuda_sm20_div_rn_f64_full) ;  /* 0x0000000000247944 */ /* 0x000fea0003c00000 */
[----:B------:R-:W-:Y:S01]  /*1a80*/  MOV R4, R2 ;  /* 0x0000000200047202 */ /* 0x000fe20000000f00 */
[----:B------:R-:W-:-:S07]  /*1a90*/  IMAD.MOV.U32 R5, RZ, RZ, R3 ;  /* 0x000000ffff057224 */ /* 0x000fce00078e0003 */
.L_x_27:
[----:B------:R-:W-:Y:S05]  /*1aa0*/  BSYNC.RECONVERGENT B1 ;  /* 0x0000000000017941 */ /* 0x000fea0003800200 */
.L_x_26:
[----:B------:R-:W0:Y:S02]  /*1ab0*/  LDC.64 R2, c[0x0][0x388] ;  /* 0x0000e200ff027b82 */ /* 0x000e240000000a00 */
[----:B0-----:R-:W-:-:S05]  /*1ac0*/  IMAD.WIDE R2, R0, 0x8, R2 ;  /* 0x0000000800027825 */ /* 0x001fca00078e0202 */
[----:B------:R0:W-:Y:S02]  /*1ad0*/  STG.E.64 desc[UR4][R2.64], R4 ;  /* 0x0000000402007986 */ /* 0x0001e4000c101b04 */
.L_x_21:
[----:B------:R-:W-:Y:S05]  /*1ae0*/  BSYNC.RECONVERGENT B0 ;  /* 0x0000000000007941 */ /* 0x000fea0003800200 */
.L_x_20:
[----:B------:R-:W-:Y:S06]  /*1af0*/  BAR.SYNC.DEFER_BLOCKING 0x0 ;  /* 0x0000000000007b1d */ /* 0x000fec0000010000 */
[----:B------:R-:W-:Y:S05]  /*1b00*/  EXIT ;  /* 0x000000000000794d */ /* 0x000fea0003800000 */
        .weak           $__internal_0_$__cuda_sm20_div_rn_f64_full
        .type           $__internal_0_$__cuda_sm20_div_rn_f64_full,@function
        .size           $__internal_0_$__cuda_sm20_div_rn_f64_full,($__internal_1_$__cuda_sm20_dsqrt_rn_f64_mediumpath_v1 - $__internal_0_$__cuda_sm20_div_rn_f64_full)
$__internal_0_$__cuda_sm20_div_rn_f64_full:
[C---:B------:R-:W-:Y:S01]  /*1b10*/  FSETP.GEU.AND P0, PT, |R3|.reuse, 1.469367938527859385e-39, PT ;  /* 0x001000000300780b */ /* 0x040fe20003f0e200 */
[----:B------:R-:W-:Y:S01]  /*1b20*/  IMAD.MOV.U32 R25, RZ, RZ, 0x1ca00000 ;  /* 0x1ca00000ff197424 */ /* 0x000fe200078e00ff */
[----:B------:R-:W-:Y:S01]  /*1b30*/  LOP3.LUT R12, R3, 0x800fffff, RZ, 0xc0, !PT ;  /* 0x800fffff030c7812 */ /* 0x000fe200078ec0ff */
[----:B------:R-:W-:Y:S01]  /*1b40*/  BSSY.RECONVERGENT B2, `(.L_x_28) ;  /* 0x0000055000027945 */ /* 0x000fe20003800200 */
[C---:B------:R-:W-:Y:S02]  /*1b50*/  FSETP.GEU.AND P2, PT, |R15|.reuse, 1.469367938527859385e-39, PT ;  /* 0x001000000f00780b */ /* 0x040fe40003f4e200 */
[----:B------:R-:W-:Y:S01]  /*1b60*/  LOP3.LUT R13, R12, 0x3ff00000, RZ, 0xfc, !PT ;  /* 0x3ff000000c0d7812 */ /* 0x000fe200078efcff */
[----:B------:R-:W-:Y:S01]  /*1b70*/  IMAD.MOV.U32 R12, RZ, RZ, R2 ;  /* 0x000000ffff0c7224 */ /* 0x000fe200078e0002 */
[----:B------:R-:W-:Y:S02]  /*1b80*/  MOV R16, 0x1 ;  /* 0x0000000100107802 */ /* 0x000fe40000000f00 */
[----:B------:R-:W-:-:S02]  /*1b90*/  LOP3.LUT R27, R15, 0x7ff00000, RZ, 0xc0, !PT ;  /* 0x7ff000000f1b7812 */ /* 0x000fc400078ec0ff */
[----:B------:R-:W-:Y:S01]  /*1ba0*/  LOP3.LUT R26, R3, 0x7ff00000, RZ, 0xc0, !PT ;  /* 0x7ff00000031a7812 */ /* 0x000fe200078ec0ff */
[----:B------:R-:W-:Y:S02]  /*1bb0*/  @!P0 DMUL R12, R2, 8.98846567431157953865e+307 ;  /* 0x7fe00000020c8828 */ /* 0x000fe40000000000 */
[----:B------:R-:W-:Y:S01]  /*1bc0*/  IMAD.MOV.U32 R24, RZ, RZ, R27 ;  /* 0x000000ffff187224 */ /* 0x000fe200078e001b */
[----:B------:R-:W-:Y:S02]  /*1bd0*/  ISETP.GE.U32.AND P1, PT, R27, R26, PT ;  /* 0x0000001a1b00720c */ /* 0x000fe40003f26070 */
[----:B------:R-:W-:Y:S01]  /*1be0*/  @!P2 LOP3.LUT R11, R3, 0x7ff00000, RZ, 0xc0, !PT ;  /* 0x7ff00000030ba812 */ /* 0x000fe200078ec0ff */
[----:B------:R-:W0:Y:S03]  /*1bf0*/  MUFU.RCP64H R17, R13 ;  /* 0x0000000d00117308 */ /* 0x000e260000001800 */
[----:B------:R-:W-:-:S04]  /*1c00*/  @!P2 ISETP.GE.U32.AND P3, PT, R27, R11, PT ;  /* 0x0000000b1b00a20c */ /* 0x000fc80003f66070 */
[----:B------:R-:W-:-:S04]  /*1c10*/  @!P2 SEL R11, R25, 0x63400000, !P3 ;  /* 0x63400000190ba807 */ /* 0x000fc80005800000 */
[----:B------:R-:W-:Y:S01]  /*1c20*/  @!P2 LOP3.LUT R11, R11, 0x80000000, R15, 0xf8, !PT ;  /* 0x800000000b0ba812 */ /* 0x000fe200078ef80f */
[----:B0-----:R-:W-:-:S08]  /*1c30*/  DFMA R18, R16, -R12, 1 ;  /* 0x3ff000001012742b */ /* 0x001fd0000000080c */
[----:B------:R-:W-:-:S08]  /*1c40*/  DFMA R18, R18, R18, R18 ;  /* 0x000000121212722b */ /* 0x000fd00000000012 */
[----:B------:R-:W-:Y:S01]  /*1c50*/  DFMA R20, R16, R18, R16 ;  /* 0x000000121014722b */ /* 0x000fe20000000010 */
[----:B------:R-:W-:Y:S01]  /*1c60*/  SEL R17, R25, 0x63400000, !P1 ;  /* 0x6340000019117807 */ /* 0x000fe20004800000 */
[----:B------:R-:W-:Y:S01]  /*1c70*/  IMAD.MOV.U32 R16, RZ, RZ, R14 ;  /* 0x000000ffff107224 */ /* 0x000fe200078e000e */
[----:B------:R-:W-:Y:S01]  /*1c80*/  @!P2 LOP3.LUT R19, R11, 0x100000, RZ, 0xfc, !PT ;  /* 0x001000000b13a812 */ /* 0x000fe200078efcff */
[----:B------:R-:W-:Y:S01]  /*1c90*/  IMAD.MOV.U32 R11, RZ, RZ, R26 ;  /* 0x000000ffff0b7224 */ /* 0x000fe200078e001a */
[----:B------:R-:W-:Y:S02]  /*1ca0*/  LOP3.LUT R17, R17, 0x800fffff, R15, 0xf8, !PT ;  /* 0x800fffff11117812 */ /* 0x000fe400078ef80f */
[----:B------:R-:W-:Y:S01]  /*1cb0*/  @!P2 MOV R18, RZ ;  /* 0x000000ff0012a202 */ /* 0x000fe20000000f00 */
[----:B------:R-:W-:Y:S01]  /*1cc0*/  DFMA R22, R20, -R12, 1 ;  /* 0x3ff000001416742b */ /* 0x000fe2000000080c */
[----:B------:R-:W-:-:S04]  /*1cd0*/  @!P0 LOP3.LUT R11, R13, 0x7ff00000, RZ, 0xc0, !PT ;  /* 0x7ff000000d0b8812 */ /* 0x000fc800078ec0ff */
[----:B------:R-:W-:Y:S01]  /*1ce0*/  @!P2 DFMA R16, R16, 2, -R18 ;  /* 0x400000001010a82b */ /* 0x000fe20000000812 */
[----:B------:R-:W-:Y:S02]  /*1cf0*/  VIADD R28, R11, 0xffffffff ;  /* 0xffffffff0b1c7836 */ /* 0x000fe40000000000 */
[----:B------:R-:W-:-:S07]  /*1d00*/  DFMA R22, R20, R22, R20 ;  /* 0x000000161416722b */ /* 0x000fce0000000014 */
[----:B------:R-:W-:Y:S01]  /*1d10*/  @!P2 LOP3.LUT R24, R17, 0x7ff00000, RZ, 0xc0, !PT ;  /* 0x7ff000001118a812 */ /* 0x000fe200078ec0ff */
[----:B------:R-:W-:-:S03]  /*1d20*/  DMUL R18, R22, R16 ;  /* 0x0000001016127228 */ /* 0x000fc60000000000 */
[----:B------:R-:W-:-:S04]  /*1d30*/  IADD3 R26, PT, PT, R24, -0x1, RZ ;  /* 0xffffffff181a7810 */ /* 0x000fc80007ffe0ff */
[----:B------:R-:W-:Y:S01]  /*1d40*/  ISETP.GT.U32.AND P0, PT, R26, 0x7feffffe, PT ;  /* 0x7feffffe1a00780c */ /* 0x000fe20003f04070 */
[----:B------:R-:W-:-:S03]  /*1d50*/  DFMA R20, R18, -R12, R16 ;  /* 0x8000000c1214722b */ /* 0x000fc60000000010 */
[----:B------:R-:W-:-:S05]  /*1d60*/  ISETP.GT.U32.OR P0, PT, R28, 0x7feffffe, P0 ;  /* 0x7feffffe1c00780c */ /* 0x000fca0000704470 */
[----:B------:R-:W-:-:S08]  /*1d70*/  DFMA R20, R22, R20, R18 ;  /* 0x000000141614722b */ /* 0x000fd00000000012 */
[----:B------:R-:W-:Y:S05]  /*1d80*/  @P0 BRA `(.L_x_29) ;  /* 0x00000000006c0947 */ /* 0x000fea0003800000 */
[----:B------:R-:W-:-:S04]  /*1d90*/  LOP3.LUT R14, R3, 0x7ff00000, RZ, 0xc0, !PT ;  /* 0x7ff00000030e7812 */ /* 0x000fc800078ec0ff */
[CC--:B------:R-:W-:Y:S02]  /*1da0*/  VIADDMNMX R11, R27.reuse, -R14.reuse, 0xb9600000, !PT ;  /* 0xb96000001b0b7446 */ /* 0x0c0fe4000780090e */
[----:B------:R-:W-:Y:S01]  /*1db0*/  ISETP.GE.U32.AND P0, PT, R27, R14, PT ;  /* 0x0000000e1b00720c */ /* 0x000fe20003f06070 */
[----:B------:R-:W-:Y:S01]  /*1dc0*/  IMAD.MOV.U32 R14, RZ, RZ, RZ ;  /* 0x000000ffff0e7224 */ /* 0x000fe200078e00ff */
[----:B------:R-:W-:Y:S02]  /*1dd0*/  VIMNMX R11, PT, PT, R11, 0x46a00000, PT ;  /* 0x46a000000b0b7848 */ /* 0x000fe40003fe0100 */
[----:B------:R-:W-:-:S05]  /*1de0*/  SEL R22, R25, 0x63400000, !P0 ;  /* 0x6340000019167807 */ /* 0x000fca0004000000 */
[----:B------:R-:W-:-:S05]  /*1df0*/  IMAD.IADD R22, R11, 0x1, -R22 ;  /* 0x000000010b167824 */ /* 0x000fca00078e0a16 */
[----:B------:R-:W-:-:S06]  /*1e00*/  IADD3 R15, PT, PT, R22, 0x7fe00000, RZ ;  /* 0x7fe00000160f7810 */ /* 0x000fcc0007ffe0ff */
[----:B------:R-:W-:-:S10]  /*1e10*/  DMUL R18, R20, R14 ;  /* 0x0000000e14127228 */ /* 0x000fd40000000000 */
[----:B------:R-:W-:-:S13]  /*1e20*/  FSETP.GTU.AND P0, PT, |R19|, 1.469367938527859385e-39, PT ;  /* 0x001000001300780b */ /* 0x000fda0003f0c200 */
[----:B------:R-:W-:Y:S05]  /*1e30*/  @P0 BRA `(.L_x_30) ;  /* 0x0000000000940947 */ /* 0x000fea0003800000 */
[----:B------:R-:W-:Y:S01]  /*1e40*/  DFMA R12, R20, -R12, R16 ;  /* 0x8000000c140c722b */ /* 0x000fe20000000010 */
[----:B------:R-:W-:-:S09]  /*1e50*/  IMAD.MOV.U32 R14, RZ, RZ, RZ ;  /* 0x000000ffff0e7224 */ /* 0x000fd200078e00ff */
[C---:B------:R-:W-:Y:S02]  /*1e60*/  FSETP.NEU.AND P0, PT, R13.reuse, RZ, PT ;  /* 0x000000ff0d00720b */ /* 0x040fe40003f0d000 */
[----:B------:R-:W-:-:S04]  /*1e70*/  LOP3.LUT R11, R13, 0x80000000, R3, 0x48, !PT ;  /* 0x800000000d0b7812 */ /* 0x000fc800078e4803 */
[----:B------:R-:W-:-:S07]  /*1e80*/  LOP3.LUT R15, R11, R15, RZ, 0xfc, !PT ;  /* 0x0000000f0b0f7212 */ /* 0x000fce00078efcff */
[----:B------:R-:W-:Y:S05]  /*1e90*/  @!P0 BRA `(.L_x_30) ;  /* 0x00000000007c8947 */ /* 0x000fea0003800000 */
[----:B------:R-:W-:Y:S01]  /*1ea0*/  IADD3 R3, PT, PT, -R22, RZ, RZ ;  /* 0x000000ff16037210 */ /* 0x000fe20007ffe1ff */
[----:B------:R-:W-:Y:S01]  /*1eb0*/  IMAD.MOV.U32 R2, RZ, RZ, RZ ;  /* 0x000000ffff027224 */ /* 0x000fe200078e00ff */
[----:B------:R-:W-:-:S05]  /*1ec0*/  DMUL.RP R14, R20, R14 ;  /* 0x0000000e140e7228 */ /* 0x000fca0000008000 */
[----:B------:R-:W-:-:S05]  /*1ed0*/  DFMA R2, R18, -R2, R20 ;  /* 0x800000021202722b */ /* 0x000fca0000000014 */
[----:B------:R-:W-:Y:S02]  /*1ee0*/  LOP3.LUT R11, R15, R11, RZ, 0x3c, !PT ;  /* 0x0000000b0f0b7212 */ /* 0x000fe400078e3cff */
[----:B------:R-:W-:-:S04]  /*1ef0*/  IADD3 R2, PT, PT, -R22, -0x43300000, RZ ;  /* 0xbcd0000016027810 */ /* 0x000fc80007ffe1ff */
[----:B------:R-:W-:-:S04]  /*1f00*/  FSETP.NEU.AND P0, PT, |R3|, R2, PT ;  /* 0x000000020300720b */ /* 0x000fc80003f0d200 */
[----:B------:R-:W-:Y:S02]  /*1f10*/  FSEL R18, R14, R18, !P0 ;  /* 0x000000120e127208 */ /* 0x000fe40004000000 */
[----:B------:R-:W-:Y:S01]  /*1f20*/  FSEL R19, R11, R19, !P0 ;  /* 0x000000130b137208 */ /* 0x000fe20004000000 */
[----:B------:R-:W-:Y:S06]  /*1f30*/  BRA `(.L_x_30) ;  /* 0x0000000000547947 */ /* 0x000fec0003800000 */
.L_x_29:
[----:B------:R-:W-:-:S14]  /*1f40*/  DSETP.NAN.AND P0, PT, R14, R14, PT ;  /* 0x0000000e0e00722a */ /* 0x000fdc0003f08000 */
[----:B------:R-:W-:Y:S05]  /*1f50*/  @P0 BRA `(.L_x_31) ;  /* 0x0000000000440947 */ /* 0x000fea0003800000 */
[----:B------:R-:W-:-:S14]  /*1f60*/  DSETP.NAN.AND P0, PT, R2, R2, PT ;  /* 0x000000020200722a */ /* 0x000fdc0003f08000 */
[----:B------:R-:W-:Y:S05]  /*1f70*/  @P0 BRA `(.L_x_32) ;  /* 0x0000000000300947 */ /* 0x000fea0003800000 */
[----:B------:R-:W-:Y:S01]  /*1f80*/  ISETP.NE.AND P0, PT, R24, R11, PT ;  /* 0x0000000b1800720c */ /* 0x000fe20003f05270 */
[----:B------:R-:W-:Y:S01]  /*1f90*/  IMAD.MOV.U32 R18, RZ, RZ, 0x0 ;  /* 0x00000000ff127424 */ /* 0x000fe200078e00ff */
[----:B------:R-:W-:-:S11]  /*1fa0*/  MOV R19, 0xfff80000 ;  /* 0xfff8000000137802 */ /* 0x000fd60000000f00 */
[----:B------:R-:W-:Y:S05]  /*1fb0*/  @!P0 BRA `(.L_x_30) ;  /* 0x0000000000348947 */ /* 0x000fea0003800000 */
[----:B------:R-:W-:Y:S02]  /*1fc0*/  ISETP.NE.AND P0, PT, R24, 0x7ff00000, PT ;  /* 0x7ff000001800780c */ /* 0x000fe40003f05270 */
[----:B------:R-:W-:Y:S02]  /*1fd0*/  LOP3.LUT R19, R15, 0x80000000, R3, 0x48, !PT ;  /* 0x800000000f137812 */ /* 0x000fe400078e4803 */
[----:B------:R-:W-:-:S13]  /*1fe0*/  ISETP.EQ.OR P0, PT, R11, RZ, !P0 ;  /* 0x000000ff0b00720c */ /* 0x000fda0004702670 */
[----:B------:R-:W-:Y:S01]  /*1ff0*/  @P0 LOP3.LUT R2, R19, 0x7ff00000, RZ, 0xfc, !PT ;  /* 0x7ff0000013020812 */ /* 0x000fe200078efcff */
[----:B------:R-:W-:Y:S02]  /*2000*/  @!P0 IMAD.MOV.U32 R18, RZ, RZ, RZ ;  /* 0x000000ffff128224 */ /* 0x000fe400078e00ff */
[----:B------:R-:W-:Y:S01]  /*2010*/  @P0 IMAD.MOV.U32 R18, RZ, RZ, RZ ;  /* 0x000000ffff120224 */ /* 0x000fe200078e00ff */
[----:B------:R-:W-:Y:S01]  /*2020*/  @P0 MOV R19, R2 ;  /* 0x0000000200130202 */ /* 0x000fe20000000f00 */
[----:B------:R-:W-:Y:S06]  /*2030*/  BRA `(.L_x_30) ;  /* 0x0000000000147947 */ /* 0x000fec0003800000 */
.L_x_32:
[----:B------:R-:W-:Y:S01]  /*2040*/  LOP3.LUT R19, R3, 0x80000, RZ, 0xfc, !PT ;  /* 0x0008000003137812 */ /* 0x000fe200078efcff */
[----:B------:R-:W-:Y:S01]  /*2050*/  IMAD.MOV.U32 R18, RZ, RZ, R2 ;  /* 0x000000ffff127224 */ /* 0x000fe200078e0002 */
[----:B------:R-:W-:Y:S06]  /*2060*/  BRA `(.L_x_30) ;  /* 0x0000000000087947 */ /* 0x000fec0003800000 */
.L_x_31:
[----:B------:R-:W-:Y:S01]  /*2070*/  LOP3.LUT R19, R15, 0x80000, RZ, 0xfc, !PT ;  /* 0x000800000f137812 */ /* 0x000fe200078efcff */
[----:B------:R-:W-:-:S07]  /*2080*/  IMAD.MOV.U32 R18, RZ, RZ, R14 ;  /* 0x000000ffff127224 */ /* 0x000fce00078e000e */
.L_x_30:
[----:B------:R-:W-:Y:S05]  /*2090*/  BSYNC.RECONVERGENT B2 ;  /* 0x0000000000027941 */ /* 0x000fea0003800200 */
.L_x_28:
[----:B------:R-:W-:Y:S01]  /*20a0*/  IMAD.MOV.U32 R11, RZ, RZ, 0x0 ;  /* 0x00000000ff0b7424 */ /* 0x000fe200078e00ff */
[----:B------:R-:W-:Y:S01]  /*20b0*/  MOV R2, R18 ;  /* 0x0000001200027202 */ /* 0x000fe20000000f00 */
[----:B------:R-:W-:Y:S02]  /*20c0*/  IMAD.MOV.U32 R3, RZ, RZ, R19 ;  /* 0x000000ffff037224 */ /* 0x000fe400078e0013 */
[----:B------:R-:W-:Y:S05]  /*20d0*/  RET.REL.NODEC R10 `(_Z11etfStraightPdS_S_S_S_S_S_ii) ;  /* 0xffffffdc0ac87950 */ /* 0x000fea0003c3ffff */
        .weak           $__internal_1_$__cuda_sm20_dsqrt_rn_f64_mediumpath_v1
        .type           $__internal_1_$__cuda_sm20_dsqrt_rn_f64_mediumpath_v1,@function
        .size           $__internal_1_$__cuda_sm20_dsqrt_rn_f64_mediumpath_v1,(.L_x_39 - $__internal_1_$__cuda_sm20_dsqrt_rn_f64_mediumpath_v1)
$__internal_1_$__cuda_sm20_dsqrt_rn_f64_mediumpath_v1:
[----:B------:R-:W-:Y:S01]  /*20e0*/  ISETP.GE.U32.AND P0, PT, R2, -0x3400000, PT ;  /* 0xfcc000000200780c */ /* 0x000fe20003f06070 */
[----:B------:R-:W-:Y:S01]  /*20f0*/  BSSY.RECONVERGENT B2, `(.L_x_33) ;  /* 0x0000028000027945 */ /* 0x000fe20003800200 */
[----:B------:R-:W-:Y:S01]  /*2100*/  MOV R10, R14 ;  /* 0x0000000e000a7202 */ /* 0x000fe20000000f00 */
[----:B------:R-:W-:Y:S01]  /*2110*/  IMAD.MOV.U32 R8, RZ, RZ, R12 ;  /* 0x000000ffff087224 */ /* 0x000fe200078e000c */
[----:B------:R-:W-:Y:S01]  /*2120*/  MOV R2, R18 ;  /* 0x0000001200027202 */ /* 0x000fe20000000f00 */
[----:B------:R-:W-:Y:S02]  /*2130*/  IMAD.MOV.U32 R9, RZ, RZ, R13 ;  /* 0x000000ffff097224 */ /* 0x000fe400078e000d */
[----:B------:R-:W-:-:S06]  /*2140*/  IMAD.MOV.U32 R3, RZ, RZ, R19 ;  /* 0x000000ffff037224 */ /* 0x000fcc00078e0013 */
[----:B------:R-:W-:Y:S05]  /*2150*/  @!P0 BRA `(.L_x_34) ;  /* 0x0000000000208947 */ /* 0x000fea0003800000 */
[----:B------:R-:W-:-:S10]  /*2160*/  DFMA.RM R2, R2, R10, R16 ;  /* 0x0000000a0202722b */ /* 0x000fd40000004010 */
[----:B------:R-:W-:-:S05]  /*2170*/  IADD3 R10, P0, PT, R2, 0x1, RZ ;  /* 0x00000001020a7810 */ /* 0x000fca0007f1e0ff */
[----:B------:R-:W-:-:S06]  /*2180*/  IMAD.X R11, RZ, RZ, R3, P0 ;  /* 0x000000ffff0b7224 */ /* 0x000fcc00000e0603 */
[----:B------:R-:W-:-:S08]  /*2190*/  DFMA.RP R8, -R2, R10, R8 ;  /* 0x0000000a0208722b */ /* 0x000fd00000008108 */
[----:B------:R-:W-:-:S06]  /*21a0*/  DSETP.GT.AND P0, PT, R8, RZ, PT ;  /* 0x000000ff0800722a */ /* 0x000fcc0003f04000 */
[----:B------:R-:W-:Y:S02]  /*21b0*/  FSEL R2, R10, R2, P0 ;  /* 0x000000020a027208 */ /* 0x000fe40000000000 */
[----:B------:R-:W-:Y:S01]  /*21c0*/  FSEL R3, R11, R3, P0 ;  /* 0x000000030b037208 */ /* 0x000fe20000000000 */
[----:B------:R-:W-:Y:S06]  /*21d0*/  BRA `(.L_x_35) ;  /* 0x0000000000647947 */ /* 0x000fec0003800000 */
.L_x_34:
[----:B------:R-:W-:-:S14]  /*21e0*/  DSETP.NE.AND P0, PT, R8, RZ, PT ;  /* 0x000000ff0800722a */ /* 0x000fdc0003f05000 */
[----:B------:R-:W-:Y:S05]  /*21f0*/  @!P0 BRA `(.L_x_36) ;  /* 0x0000000000588947 */ /* 0x000fea0003800000 */
[----:B------:R-:W-:-:S13]  /*2200*/  ISETP.GE.AND P0, PT, R9, RZ, PT ;  /* 0x000000ff0900720c */ /* 0x000fda0003f06270 */
[----:B------:R-:W-:Y:S01]  /*2210*/  @!P0 MOV R2, 0x0 ;  /* 0x0000000000028802 */ /* 0x000fe20000000f00 */
[----:B------:R-:W-:Y:S01]  /*2220*/  @!P0 IMAD.MOV.U32 R3, RZ, RZ, -0x80000 ;  /* 0xfff80000ff038424 */ /* 0x000fe200078e00ff */
[----:B------:R-:W-:Y:S06]  /*2230*/  @!P0 BRA `(.L_x_35) ;  /* 0x00000000004c8947 */ /* 0x000fec0003800000 */
[----:B------:R-:W-:-:S13]  /*2240*/  ISETP.GT.AND P0, PT, R9, 0x7fefffff, PT ;  /* 0x7fefffff0900780c */ /* 0x000fda0003f04270 */
[----:B------:R-:W-:Y:S05]  /*2250*/  @P0 BRA `(.L_x_36) ;  /* 0x0000000000400947 */ /* 0x000fea0003800000 */
[----:B------:R-:W-:Y:S01]  /*2260*/  DMUL R2, R8, 8.11296384146066816958e+31 ;  /* 0x4690000008027828 */ /* 0x000fe20000000000 */
[----:B------:R-:W-:Y:S01]  /*2270*/  MOV R12, 0x0 ;  /* 0x00000000000c7802 */ /* 0x000fe20000000f00 */
[----:B------:R-:W-:Y:S02]  /*2280*/  IMAD.MOV.U32 R8, RZ, RZ, RZ ;  /* 0x000000ffff087224 */ /* 0x000fe400078e00ff */
[----:B------:R-:W-:Y:S02]  /*2290*/  IMAD.MOV.U32 R13, RZ, RZ, 0x3fd80000 ;  /* 0x3fd80000ff0d7424 */ /* 0x000fe400078e00ff */
[----:B------:R-:W0:Y:S02]  /*22a0*/  MUFU.RSQ64H R9, R3 ;  /* 0x0000000300097308 */ /* 0x000e240000001c00 */
[----:B0-----:R-:W-:-:S08]  /*22b0*/  DMUL R10, R8, R8 ;  /* 0x00000008080a7228 */ /* 0x001fd00000000000 */
[----:B------:R-:W-:-:S08]  /*22c0*/  DFMA R10, R2, -R10, 1 ;  /* 0x3ff00000020a742b */ /* 0x000fd0000000080a */
[----:B------:R-:W-:Y:S02]  /*22d0*/  DFMA R12, R10, R12, 0.5 ;  /* 0x3fe000000a0c742b */ /* 0x000fe4000000000c */
[----:B------:R-:W-:-:S08]  /*22e0*/  DMUL R10, R8, R10 ;  /* 0x0000000a080a7228 */ /* 0x000fd00000000000 */
[----:B------:R-:W-:-:S08]  /*22f0*/  DFMA R10, R12, R10, R8 ;  /* 0x0000000a0c0a722b */ /* 0x000fd00000000008 */
[----:B------:R-:W-:Y:S02]  /*2300*/  DMUL R8, R2, R10 ;  /* 0x0000000a02087228 */ /* 0x000fe40000000000 */
[----:B------:R-:W-:-:S06]  /*2310*/  VIADD R11, R11, 0xfff00000 ;  /* 0xfff000000b0b7836 */ /* 0x000fcc0000000000 */
[----:B------:R-:W-:-:S08]  /*2320*/  DFMA R12, R8, -R8, R2 ;  /* 0x80000008080c722b */ /* 0x000fd00000000002 */
[----:B------:R-:W-:-:S10]  /*2330*/  DFMA R2, R10, R12, R8 ;  /* 0x0000000c0a02722b */ /* 0x000fd40000000008 */
[----:B------:R-:W-:Y:S01]  /*2340*/  IADD3 R3, PT, PT, R3, -0x3500000, RZ ;  /* 0xfcb0000003037810 */ /* 0x000fe20007ffe0ff */
[----:B------:R-:W-:Y:S06]  /*2350*/  BRA `(.L_x_35) ;  /* 0x0000000000047947 */ /* 0x000fec0003800000 */
.L_x_36:
[----:B------:R-:W-:-:S11]  /*2360*/  DADD R2, R8, R8 ;  /* 0x0000000008027229 */ /* 0x000fd60000000008 */
.L_x_35:
[----:B------:R-:W-:Y:S05]  /*2370*/  BSYNC.RECONVERGENT B2 ;  /* 0x0000000000027941 */ /* 0x000fea0003800200 */
.L_x_33:
[----:B------:R-:W-:Y:S01]  /*2380*/  IMAD.MOV.U32 R8, RZ, RZ, R2 ;  /* 0x000000ffff087224 */ /* 0x000fe200078e0002 */
[----:B------:R-:W-:Y:S01]  /*2390*/  MOV R2, R20 ;  /* 0x0000001400027202 */ /* 0x000fe20000000f00 */
[----:B------:R-:W-:Y:S02]  /*23a0*/  IMAD.MOV.U32 R9, RZ, RZ, R3 ;  /* 0x000000ffff097224 */ /* 0x000fe400078e0003 */
[----:B------:R-:W-:-:S04]  /*23b0*/  IMAD.MOV.U32 R3, RZ, RZ, 0x0 ;  /* 0x00000000ff037424 */ /* 0x000fc800078e00ff */
[----:B------:R-:W-:Y:S05]  /*23c0*/  RET.REL.NODEC R2 `(_Z11etfStraightPdS_S_S_S_S_S_ii) ;  /* 0xffffffdc020c7950 */ /* 0x000fea0003c3ffff */
.L_x_37:
[----:B------:R-:W-:-:S00]  /*23d0*/  BRA `(.L_x_37) ;  /* 0xfffffffc00fc7947 */ /* 0x000fc0000383ffff */
[----:B------:R-:W-:-:S00]  /*23e0*/  NOP ;  /* 0x0000000000007918 */ /* 0x000fc00000000000 */
        /* <DEDUP_REMOVED lines=9> */
.L_x_39:


//--------------------- .nv.shared.reserved.0     --------------------------
	.section	.nv.shared.reserved.0,"aw",@nobits
	.weak		__nv_reservedSMEM_offset_0_alias
	.size		__nv_reservedSMEM_offset_0_alias, 0, 64
	.other		__nv_reservedSMEM_offset_0_alias,@"STO_CUDA_RESERVED_SHARED STV_DEFAULT"
__nv_reservedSMEM_offset_0_alias:
	.zero		0
	.zero		64


//--------------------- .nv.constant0._Z11etfStraightPdS_S_S_S_S_S_ii --------------------------
	.section	.nv.constant0._Z11etfStraightPdS_S_S_S_S_S_ii,"a",@progbits
	.sectionflags	@""
	.align	4
.nv.constant0._Z11etfStraightPdS_S_S_S_S_S_ii:
	.zero		960


//--------------------- SYMBOLS --------------------------

	.type		.nv.reservedSmem.offset0,@object
	.size		.nv.reservedSmem.offset0,0x4
